//
// Generated by NVIDIA NVVM Compiler
//
// Compiler Build ID: CL-36424714
// Cuda compilation tools, release 13.0, V13.0.88
// Based on NVVM 20.0.0
//

.version 9.0
.target sm_100
.address_size 64

	// .globl	_Z28shared_atomic_latency_kernelPmi
// _ZZ28shared_atomic_latency_kernelPmiE14shared_counter has been demoted
// _ZZ31shared_normal_rw_latency_kernelPmiE14shared_counter has been demoted
// _ZZ25warp_shared_atomic_kernelPmiE14shared_counter has been demoted
// _ZZ25warp_shared_atomic_kernelPmiE10start_time has been demoted
// _ZZ25warp_global_atomic_kernelPiPmiE10start_time has been demoted
// _ZZ32shared_atomic_no_conflict_kernelPmiE12shared_array has been demoted
// _ZZ32shared_atomic_no_conflict_kernelPmiE10start_time has been demoted
// _ZZ32global_atomic_no_conflict_kernelPiPmiE10start_time has been demoted
// _ZZ30shared_atomic_bank_test_kernelPmiiE12shared_array has been demoted
// _ZZ30shared_atomic_bank_test_kernelPmiiE10start_time has been demoted

.visible .entry _Z28shared_atomic_latency_kernelPmi(
	.param .u64 .ptr .align 1 _Z28shared_atomic_latency_kernelPmi_param_0,
	.param .u32 _Z28shared_atomic_latency_kernelPmi_param_1
)
{
	.reg .pred 	%p<4>;
	.reg .b32 	%r<9>;
	.reg .b64 	%rd<7>;
	// demoted variable
	.shared .align 4 .u32 _ZZ28shared_atomic_latency_kernelPmiE14shared_counter;
	ld.param.u64 	%rd2, [_Z28shared_atomic_latency_kernelPmi_param_0];
	ld.param.u32 	%r4, [_Z28shared_atomic_latency_kernelPmi_param_1];
	mov.u32 	%r5, %tid.x;
	setp.ne.s32 	%p1, %r5, 0;
	@%p1 bra 	$L__BB0_5;
	mov.b32 	%r6, 0;
	st.shared.u32 	[_ZZ28shared_atomic_latency_kernelPmiE14shared_counter], %r6;
	// begin inline asm
	mov.u64 	%rd3, %clock64;
	// end inline asm
	setp.lt.s32 	%p2, %r4, 1;
	@%p2 bra 	$L__BB0_4;
	neg.s32 	%r8, %r4;
$L__BB0_3:
	.pragma "nounroll";
	atom.shared.add.u32 	%r7, [_ZZ28shared_atomic_latency_kernelPmiE14shared_counter], 1;
	add.s32 	%r8, %r8, 1;
	setp.ne.s32 	%p3, %r8, 0;
	@%p3 bra 	$L__BB0_3;
$L__BB0_4:
	// begin inline asm
	mov.u64 	%rd4, %clock64;
	// end inline asm
	sub.s64 	%rd5, %rd4, %rd3;
	cvta.to.global.u64 	%rd6, %rd2;
	st.global.u64 	[%rd6], %rd5;
$L__BB0_5:
	ret;

}
	// .globl	_Z28global_atomic_latency_kernelPiPmi
.visible .entry _Z28global_atomic_latency_kernelPiPmi(
	.param .u64 .ptr .align 1 _Z28global_atomic_latency_kernelPiPmi_param_0,
	.param .u64 .ptr .align 1 _Z28global_atomic_latency_kernelPiPmi_param_1,
	.param .u32 _Z28global_atomic_latency_kernelPiPmi_param_2
)
{
	.reg .pred 	%p<4>;
	.reg .b32 	%r<11>;
	.reg .b64 	%rd<9>;

	ld.param.u64 	%rd4, [_Z28global_atomic_latency_kernelPiPmi_param_0];
	ld.param.u64 	%rd3, [_Z28global_atomic_latency_kernelPiPmi_param_1];
	ld.param.u32 	%r4, [_Z28global_atomic_latency_kernelPiPmi_param_2];
	cvta.to.global.u64 	%rd1, %rd4;
	mov.u32 	%r5, %tid.x;
	mov.u32 	%r6, %ctaid.x;
	or.b32  	%r7, %r5, %r6;
	setp.ne.s32 	%p1, %r7, 0;
	@%p1 bra 	$L__BB1_5;
	mov.b32 	%r8, 0;
	st.global.u32 	[%rd1], %r8;
	// begin inline asm
	mov.u64 	%rd5, %clock64;
	// end inline asm
	setp.lt.s32 	%p2, %r4, 1;
	@%p2 bra 	$L__BB1_4;
	neg.s32 	%r10, %r4;
$L__BB1_3:
	.pragma "nounroll";
	atom.global.add.u32 	%r9, [%rd1], 1;
	add.s32 	%r10, %r10, 1;
	setp.ne.s32 	%p3, %r10, 0;
	@%p3 bra 	$L__BB1_3;
$L__BB1_4:
	// begin inline asm
	mov.u64 	%rd6, %clock64;
	// end inline asm
	sub.s64 	%rd7, %rd6, %rd5;
	cvta.to.global.u64 	%rd8, %rd3;
	st.global.u64 	[%rd8], %rd7;
$L__BB1_5:
	ret;

}
	// .globl	_Z31shared_normal_rw_latency_kernelPmi
.visible .entry _Z31shared_normal_rw_latency_kernelPmi(
	.param .u64 .ptr .align 1 _Z31shared_normal_rw_latency_kernelPmi_param_0,
	.param .u32 _Z31shared_normal_rw_latency_kernelPmi_param_1
)
{
	.reg .pred 	%p<4>;
	.reg .b32 	%r<10>;
	.reg .b64 	%rd<7>;
	// demoted variable
	.shared .align 4 .u32 _ZZ31shared_normal_rw_latency_kernelPmiE14shared_counter;
	ld.param.u64 	%rd2, [_Z31shared_normal_rw_latency_kernelPmi_param_0];
	ld.param.u32 	%r4, [_Z31shared_normal_rw_latency_kernelPmi_param_1];
	mov.u32 	%r5, %tid.x;
	setp.ne.s32 	%p1, %r5, 0;
	@%p1 bra 	$L__BB2_5;
	mov.b32 	%r6, 0;
	st.volatile.shared.u32 	[_ZZ31shared_normal_rw_latency_kernelPmiE14shared_counter], %r6;
	// begin inline asm
	mov.u64 	%rd3, %clock64;
	// end inline asm
	setp.lt.s32 	%p2, %r4, 1;
	@%p2 bra 	$L__BB2_4;
	neg.s32 	%r9, %r4;
$L__BB2_3:
	.pragma "nounroll";
	ld.volatile.shared.u32 	%r7, [_ZZ31shared_normal_rw_latency_kernelPmiE14shared_counter];
	add.s32 	%r8, %r7, 1;
	st.volatile.shared.u32 	[_ZZ31shared_normal_rw_latency_kernelPmiE14shared_counter], %r8;
	add.s32 	%r9, %r9, 1;
	setp.ne.s32 	%p3, %r9, 0;
	@%p3 bra 	$L__BB2_3;
$L__BB2_4:
	// begin inline asm
	mov.u64 	%rd4, %clock64;
	// end inline asm
	sub.s64 	%rd5, %rd4, %rd3;
	cvta.to.global.u64 	%rd6, %rd2;
	st.global.u64 	[%rd6], %rd5;
$L__BB2_5:
	ret;

}
	// .globl	_Z29multi_sm_global_atomic_kernelPiPmi
.visible .entry _Z29multi_sm_global_atomic_kernelPiPmi(
	.param .u64 .ptr .align 1 _Z29multi_sm_global_atomic_kernelPiPmi_param_0,
	.param .u64 .ptr .align 1 _Z29multi_sm_global_atomic_kernelPiPmi_param_1,
	.param .u32 _Z29multi_sm_global_atomic_kernelPiPmi_param_2
)
{
	.reg .pred 	%p<4>;
	.reg .b32 	%r<9>;
	.reg .b64 	%rd<11>;

	ld.param.u64 	%rd3, [_Z29multi_sm_global_atomic_kernelPiPmi_param_0];
	ld.param.u64 	%rd4, [_Z29multi_sm_global_atomic_kernelPiPmi_param_1];
	ld.param.u32 	%r4, [_Z29multi_sm_global_atomic_kernelPiPmi_param_2];
	mov.u32 	%r5, %tid.x;
	setp.ne.s32 	%p1, %r5, 0;
	@%p1 bra 	$L__BB3_5;
	// begin inline asm
	mov.u64 	%rd5, %clock64;
	// end inline asm
	setp.lt.s32 	%p2, %r4, 1;
	@%p2 bra 	$L__BB3_4;
	neg.s32 	%r8, %r4;
	cvta.to.global.u64 	%rd2, %rd3;
$L__BB3_3:
	.pragma "nounroll";
	atom.global.add.u32 	%r6, [%rd2], 1;
	add.s32 	%r8, %r8, 1;
	setp.ne.s32 	%p3, %r8, 0;
	@%p3 bra 	$L__BB3_3;
$L__BB3_4:
	// begin inline asm
	mov.u64 	%rd6, %clock64;
	// end inline asm
	sub.s64 	%rd7, %rd6, %rd5;
	mov.u32 	%r7, %ctaid.x;
	cvta.to.global.u64 	%rd8, %rd4;
	mul.wide.u32 	%rd9, %r7, 8;
	add.s64 	%rd10, %rd8, %rd9;
	st.global.u64 	[%rd10], %rd7;
$L__BB3_5:
	ret;

}
	// .globl	_Z25warp_shared_atomic_kernelPmi
.visible .entry _Z25warp_shared_atomic_kernelPmi(
	.param .u64 .ptr .align 1 _Z25warp_shared_atomic_kernelPmi_param_0,
	.param .u32 _Z25warp_shared_atomic_kernelPmi_param_1
)
{
	.reg .pred 	%p<7>;
	.reg .b32 	%r<9>;
	.reg .b64 	%rd<7>;
	// demoted variable
	.shared .align 4 .u32 _ZZ25warp_shared_atomic_kernelPmiE14shared_counter;
	// demoted variable
	.shared .align 8 .u64 _ZZ25warp_shared_atomic_kernelPmiE10start_time;
	ld.param.u64 	%rd1, [_Z25warp_shared_atomic_kernelPmi_param_0];
	ld.param.u32 	%r5, [_Z25warp_shared_atomic_kernelPmi_param_1];
	mov.u32 	%r1, %tid.x;
	setp.ne.s32 	%p1, %r1, 0;
	@%p1 bra 	$L__BB4_2;
	mov.b32 	%r6, 0;
	st.shared.u32 	[_ZZ25warp_shared_atomic_kernelPmiE14shared_counter], %r6;
	membar.cta;
$L__BB4_2:
	bar.sync 	0;
	setp.gt.u32 	%p2, %r1, 31;
	@%p2 bra 	$L__BB4_10;
	setp.ne.s32 	%p3, %r1, 0;
	@%p3 bra 	$L__BB4_5;
	// begin inline asm
	mov.u64 	%rd2, %clock64;
	// end inline asm
	st.shared.u64 	[_ZZ25warp_shared_atomic_kernelPmiE10start_time], %rd2;
$L__BB4_5:
	bar.warp.sync 	-1;
	setp.lt.s32 	%p4, %r5, 1;
	@%p4 bra 	$L__BB4_8;
	neg.s32 	%r8, %r5;
$L__BB4_7:
	.pragma "nounroll";
	atom.shared.add.u32 	%r7, [_ZZ25warp_shared_atomic_kernelPmiE14shared_counter], 1;
	add.s32 	%r8, %r8, 1;
	setp.ne.s32 	%p5, %r8, 0;
	@%p5 bra 	$L__BB4_7;
$L__BB4_8:
	setp.ne.s32 	%p6, %r1, 0;
	bar.warp.sync 	-1;
	@%p6 bra 	$L__BB4_10;
	// begin inline asm
	mov.u64 	%rd3, %clock64;
	// end inline asm
	ld.shared.u64 	%rd4, [_ZZ25warp_shared_atomic_kernelPmiE10start_time];
	sub.s64 	%rd5, %rd3, %rd4;
	cvta.to.global.u64 	%rd6, %rd1;
	st.global.u64 	[%rd6], %rd5;
$L__BB4_10:
	ret;

}
	// .globl	_Z25warp_global_atomic_kernelPiPmi
.visible .entry _Z25warp_global_atomic_kernelPiPmi(
	.param .u64 .ptr .align 1 _Z25warp_global_atomic_kernelPiPmi_param_0,
	.param .u64 .ptr .align 1 _Z25warp_global_atomic_kernelPiPmi_param_1,
	.param .u32 _Z25warp_global_atomic_kernelPiPmi_param_2
)
{
	.reg .pred 	%p<9>;
	.reg .b32 	%r<12>;
	.reg .b64 	%rd<9>;
	// demoted variable
	.shared .align 8 .u64 _ZZ25warp_global_atomic_kernelPiPmiE10start_time;
	ld.param.u64 	%rd3, [_Z25warp_global_atomic_kernelPiPmi_param_0];
	ld.param.u64 	%rd2, [_Z25warp_global_atomic_kernelPiPmi_param_1];
	ld.param.u32 	%r6, [_Z25warp_global_atomic_kernelPiPmi_param_2];
	cvta.to.global.u64 	%rd1, %rd3;
	mov.u32 	%r1, %tid.x;
	mov.u32 	%r2, %ctaid.x;
	or.b32  	%r7, %r1, %r2;
	setp.ne.s32 	%p1, %r7, 0;
	@%p1 bra 	$L__BB5_2;
	mov.b32 	%r8, 0;
	st.global.u32 	[%rd1], %r8;
$L__BB5_2:
	bar.sync 	0;
	setp.ne.s32 	%p2, %r2, 0;
	setp.gt.u32 	%p3, %r1, 31;
	or.pred  	%p4, %p2, %p3;
	@%p4 bra 	$L__BB5_10;
	setp.ne.s32 	%p5, %r1, 0;
	@%p5 bra 	$L__BB5_5;
	// begin inline asm
	mov.u64 	%rd4, %clock64;
	// end inline asm
	st.shared.u64 	[_ZZ25warp_global_atomic_kernelPiPmiE10start_time], %rd4;
$L__BB5_5:
	bar.warp.sync 	-1;
	setp.lt.s32 	%p6, %r6, 1;
	@%p6 bra 	$L__BB5_8;
	neg.s32 	%r11, %r6;
$L__BB5_7:
	.pragma "nounroll";
	atom.global.add.u32 	%r10, [%rd1], 1;
	add.s32 	%r11, %r11, 1;
	setp.ne.s32 	%p7, %r11, 0;
	@%p7 bra 	$L__BB5_7;
$L__BB5_8:
	setp.ne.s32 	%p8, %r1, 0;
	bar.warp.sync 	-1;
	@%p8 bra 	$L__BB5_10;
	// begin inline asm
	mov.u64 	%rd5, %clock64;
	// end inline asm
	ld.shared.u64 	%rd6, [_ZZ25warp_global_atomic_kernelPiPmiE10start_time];
	sub.s64 	%rd7, %rd5, %rd6;
	cvta.to.global.u64 	%rd8, %rd2;
	st.global.u64 	[%rd8], %rd7;
$L__BB5_10:
	ret;

}
	// .globl	_Z32shared_atomic_no_conflict_kernelPmi
.visible .entry _Z32shared_atomic_no_conflict_kernelPmi(
	.param .u64 .ptr .align 1 _Z32shared_atomic_no_conflict_kernelPmi_param_0,
	.param .u32 _Z32shared_atomic_no_conflict_kernelPmi_param_1
)
{
	.reg .pred 	%p<7>;
	.reg .b32 	%r<12>;
	.reg .b64 	%rd<7>;
	// demoted variable
	.shared .align 4 .b8 _ZZ32shared_atomic_no_conflict_kernelPmiE12shared_array[1024];
	// demoted variable
	.shared .align 8 .u64 _ZZ32shared_atomic_no_conflict_kernelPmiE10start_time;
	ld.param.u64 	%rd1, [_Z32shared_atomic_no_conflict_kernelPmi_param_0];
	ld.param.u32 	%r6, [_Z32shared_atomic_no_conflict_kernelPmi_param_1];
	mov.u32 	%r1, %tid.x;
	setp.gt.u32 	%p1, %r1, 255;
	shl.b32 	%r7, %r1, 2;
	mov.u32 	%r8, _ZZ32shared_atomic_no_conflict_kernelPmiE12shared_array;
	add.s32 	%r2, %r8, %r7;
	@%p1 bra 	$L__BB6_2;
	mov.b32 	%r9, 0;
	st.shared.u32 	[%r2], %r9;
$L__BB6_2:
	bar.sync 	0;
	setp.gt.u32 	%p2, %r1, 31;
	@%p2 bra 	$L__BB6_10;
	setp.ne.s32 	%p3, %r1, 0;
	@%p3 bra 	$L__BB6_5;
	// begin inline asm
	mov.u64 	%rd2, %clock64;
	// end inline asm
	st.shared.u64 	[_ZZ32shared_atomic_no_conflict_kernelPmiE10start_time], %rd2;
$L__BB6_5:
	bar.warp.sync 	-1;
	setp.lt.s32 	%p4, %r6, 1;
	@%p4 bra 	$L__BB6_8;
	neg.s32 	%r11, %r6;
$L__BB6_7:
	.pragma "nounroll";
	atom.shared.add.u32 	%r10, [%r2], 1;
	add.s32 	%r11, %r11, 1;
	setp.ne.s32 	%p5, %r11, 0;
	@%p5 bra 	$L__BB6_7;
$L__BB6_8:
	setp.ne.s32 	%p6, %r1, 0;
	bar.warp.sync 	-1;
	@%p6 bra 	$L__BB6_10;
	// begin inline asm
	mov.u64 	%rd3, %clock64;
	// end inline asm
	ld.shared.u64 	%rd4, [_ZZ32shared_atomic_no_conflict_kernelPmiE10start_time];
	sub.s64 	%rd5, %rd3, %rd4;
	cvta.to.global.u64 	%rd6, %rd1;
	st.global.u64 	[%rd6], %rd5;
$L__BB6_10:
	ret;

}
	// .globl	_Z32global_atomic_no_conflict_kernelPiPmi
.visible .entry _Z32global_atomic_no_conflict_kernelPiPmi(
	.param .u64 .ptr .align 1 _Z32global_atomic_no_conflict_kernelPiPmi_param_0,
	.param .u64 .ptr .align 1 _Z32global_atomic_no_conflict_kernelPiPmi_param_1,
	.param .u32 _Z32global_atomic_no_conflict_kernelPiPmi_param_2
)
{
	.reg .pred 	%p<8>;
	.reg .b32 	%r<10>;
	.reg .b64 	%rd<11>;
	// demoted variable
	.shared .align 8 .u64 _ZZ32global_atomic_no_conflict_kernelPiPmiE10start_time;
	ld.param.u64 	%rd2, [_Z32global_atomic_no_conflict_kernelPiPmi_param_0];
	ld.param.u64 	%rd3, [_Z32global_atomic_no_conflict_kernelPiPmi_param_1];
	ld.param.u32 	%r5, [_Z32global_atomic_no_conflict_kernelPiPmi_param_2];
	mov.u32 	%r6, %ctaid.x;
	setp.ne.s32 	%p1, %r6, 0;
	mov.u32 	%r7, %tid.x;
	setp.gt.u32 	%p2, %r7, 31;
	or.pred  	%p3, %p1, %p2;
	@%p3 bra 	$L__BB7_8;
	setp.ne.s32 	%p4, %r7, 0;
	@%p4 bra 	$L__BB7_3;
	// begin inline asm
	mov.u64 	%rd4, %clock64;
	// end inline asm
	st.shared.u64 	[_ZZ32global_atomic_no_conflict_kernelPiPmiE10start_time], %rd4;
$L__BB7_3:
	bar.warp.sync 	-1;
	setp.lt.s32 	%p5, %r5, 1;
	@%p5 bra 	$L__BB7_6;
	cvta.to.global.u64 	%rd5, %rd2;
	mul.wide.u32 	%rd6, %r7, 4;
	add.s64 	%rd1, %rd5, %rd6;
	neg.s32 	%r9, %r5;
$L__BB7_5:
	.pragma "nounroll";
	atom.global.add.u32 	%r8, [%rd1], 1;
	add.s32 	%r9, %r9, 1;
	setp.ne.s32 	%p6, %r9, 0;
	@%p6 bra 	$L__BB7_5;
$L__BB7_6:
	setp.ne.s32 	%p7, %r7, 0;
	bar.warp.sync 	-1;
	@%p7 bra 	$L__BB7_8;
	// begin inline asm
	mov.u64 	%rd7, %clock64;
	// end inline asm
	ld.shared.u64 	%rd8, [_ZZ32global_atomic_no_conflict_kernelPiPmiE10start_time];
	sub.s64 	%rd9, %rd7, %rd8;
	cvta.to.global.u64 	%rd10, %rd3;
	st.global.u64 	[%rd10], %rd9;
$L__BB7_8:
	ret;

}
	// .globl	_Z30shared_atomic_bank_test_kernelPmii
.visible .entry _Z30shared_atomic_bank_test_kernelPmii(
	.param .u64 .ptr .align 1 _Z30shared_atomic_bank_test_kernelPmii_param_0,
	.param .u32 _Z30shared_atomic_bank_test_kernelPmii_param_1,
	.param .u32 _Z30shared_atomic_bank_test_kernelPmii_param_2
)
{
	.reg .pred 	%p<7>;
	.reg .b32 	%r<18>;
	.reg .b64 	%rd<7>;
	// demoted variable
	.shared .align 4 .b8 _ZZ30shared_atomic_bank_test_kernelPmiiE12shared_array[1024];
	// demoted variable
	.shared .align 8 .u64 _ZZ30shared_atomic_bank_test_kernelPmiiE10start_time;
	ld.param.u64 	%rd1, [_Z30shared_atomic_bank_test_kernelPmii_param_0];
	ld.param.u32 	%r6, [_Z30shared_atomic_bank_test_kernelPmii_param_1];
	ld.param.u32 	%r7, [_Z30shared_atomic_bank_test_kernelPmii_param_2];
	mov.u32 	%r1, %tid.x;
	setp.gt.u32 	%p1, %r1, 255;
	@%p1 bra 	$L__BB8_2;
	shl.b32 	%r8, %r1, 2;
	mov.u32 	%r9, _ZZ30shared_atomic_bank_test_kernelPmiiE12shared_array;
	add.s32 	%r10, %r9, %r8;
	mov.b32 	%r11, 0;
	st.shared.u32 	[%r10], %r11;
$L__BB8_2:
	bar.sync 	0;
	setp.gt.u32 	%p2, %r1, 31;
	@%p2 bra 	$L__BB8_10;
	setp.ne.s32 	%p3, %r1, 0;
	@%p3 bra 	$L__BB8_5;
	// begin inline asm
	mov.u64 	%rd2, %clock64;
	// end inline asm
	st.shared.u64 	[_ZZ30shared_atomic_bank_test_kernelPmiiE10start_time], %rd2;
$L__BB8_5:
	bar.warp.sync 	-1;
	setp.lt.s32 	%p4, %r6, 1;
	@%p4 bra 	$L__BB8_8;
	mul.lo.s32 	%r12, %r7, %r1;
	shl.b32 	%r13, %r12, 2;
	and.b32  	%r14, %r13, 1020;
	mov.u32 	%r15, _ZZ30shared_atomic_bank_test_kernelPmiiE12shared_array;
	add.s32 	%r2, %r15, %r14;
	neg.s32 	%r17, %r6;
$L__BB8_7:
	.pragma "nounroll";
	atom.shared.add.u32 	%r16, [%r2], 1;
	add.s32 	%r17, %r17, 1;
	setp.ne.s32 	%p5, %r17, 0;
	@%p5 bra 	$L__BB8_7;
$L__BB8_8:
	setp.ne.s32 	%p6, %r1, 0;
	bar.warp.sync 	-1;
	@%p6 bra 	$L__BB8_10;
	// begin inline asm
	mov.u64 	%rd3, %clock64;
	// end inline asm
	ld.shared.u64 	%rd4, [_ZZ30shared_atomic_bank_test_kernelPmiiE10start_time];
	sub.s64 	%rd5, %rd3, %rd4;
	cvta.to.global.u64 	%rd6, %rd1;
	st.global.u64 	[%rd6], %rd5;
$L__BB8_10:
	ret;

}
	// .globl	_Z38global_atomic_l2_partition_test_kernelPiPmii
.visible .entry _Z38global_atomic_l2_partition_test_kernelPiPmii(
	.param .u64 .ptr .align 1 _Z38global_atomic_l2_partition_test_kernelPiPmii_param_0,
	.param .u64 .ptr .align 1 _Z38global_atomic_l2_partition_test_kernelPiPmii_param_1,
	.param .u32 _Z38global_atomic_l2_partition_test_kernelPiPmii_param_2,
	.param .u32 _Z38global_atomic_l2_partition_test_kernelPiPmii_param_3
)
{
	.reg .pred 	%p<4>;
	.reg .b32 	%r<11>;
	.reg .b64 	%rd<13>;

	ld.param.u64 	%rd3, [_Z38global_atomic_l2_partition_test_kernelPiPmii_param_0];
	ld.param.u64 	%rd4, [_Z38global_atomic_l2_partition_test_kernelPiPmii_param_1];
	ld.param.u32 	%r5, [_Z38global_atomic_l2_partition_test_kernelPiPmii_param_2];
	ld.param.u32 	%r6, [_Z38global_atomic_l2_partition_test_kernelPiPmii_param_3];
	mov.u32 	%r7, %tid.x;
	setp.ne.s32 	%p1, %r7, 0;
	@%p1 bra 	$L__BB9_5;
	mov.u32 	%r1, %ctaid.x;
	// begin inline asm
	mov.u64 	%rd5, %clock64;
	// end inline asm
	setp.lt.s32 	%p2, %r5, 1;
	@%p2 bra 	$L__BB9_4;
	mul.lo.s32 	%r8, %r6, %r1;
	cvta.to.global.u64 	%rd6, %rd3;
	mul.wide.s32 	%rd7, %r8, 4;
	add.s64 	%rd2, %rd6, %rd7;
	neg.s32 	%r10, %r5;
$L__BB9_3:
	.pragma "nounroll";
	atom.global.add.u32 	%r9, [%rd2], 1;
	add.s32 	%r10, %r10, 1;
	setp.ne.s32 	%p3, %r10, 0;
	@%p3 bra 	$L__BB9_3;
$L__BB9_4:
	// begin inline asm
	mov.u64 	%rd8, %clock64;
	// end inline asm
	sub.s64 	%rd9, %rd8, %rd5;
	cvta.to.global.u64 	%rd10, %rd4;
	mul.wide.u32 	%rd11, %r1, 8;
	add.s64 	%rd12, %rd10, %rd11;
	st.global.u64 	[%rd12], %rd9;
$L__BB9_5:
	ret;

}


// ===== COMPILED SASS (sm_100) =====

	.target	sm_100

	.elftype	@"ET_EXEC"


//--------------------- .note.nv.tkinfo           --------------------------
	.section	.note.nv.tkinfo,"",@"SHT_NOTE"
	.sectionflags	@"SHF_NOTE_NV_TKINFO"
	.tkinfo
        /*0018*/ 	.word	0x00000002
        /*0030*/ 	.string	""
        /*0030*/ 	.string	"ptxas"
        /*0030*/ 	.string	"Cuda compilation tools, release 13.0, V13.0.88"
        /*0030*/ 	.string	"Build cuda_13.0.r13.0/compiler.36424714_0"
        /*0030*/ 	.string	"-arch sm_100 -m 64 "



//--------------------- .note.nv.cuinfo           --------------------------
	.section	.note.nv.cuinfo,"",@"SHT_NOTE"
	.sectionflags	@"SHF_NOTE_NV_CUINFO"
        /*0018*/ 	.short	0x0002
        /*001a*/ 	.short	0x0064
        /*001c*/ 	.short	0x0082
	.zero		2


//--------------------- .nv.info                  --------------------------
	.section	.nv.info,"",@"SHT_CUDA_INFO"
	.align	4


	//----- nvinfo : EIATTR_REGCOUNT
	.align		4
        /*0000*/ 	.byte	0x04, 0x2f
        /*0002*/ 	.short	(.L_1 - .L_0)
	.align		4
.L_0:
        /*0004*/ 	.word	index@(_Z28shared_atomic_latency_kernelPmi)
        /*0008*/ 	.word	0x0000000a


	//----- nvinfo : EIATTR_FRAME_SIZE
	.align		4
.L_1:
        /*000c*/ 	.byte	0x04, 0x11
        /*000e*/ 	.short	(.L_3 - .L_2)
	.align		4
.L_2:
        /*0010*/ 	.word	index@(_Z28shared_atomic_latency_kernelPmi)
        /*0014*/ 	.word	0x00000000


	//----- nvinfo : EIATTR_REGCOUNT
	.align		4
.L_3:
        /*0018*/ 	.byte	0x04, 0x2f
        /*001a*/ 	.short	(.L_5 - .L_4)
	.align		4
.L_4:
        /*001c*/ 	.word	index@(_Z28global_atomic_latency_kernelPiPmi)
        /*0020*/ 	.word	0x0000000a


	//----- nvinfo : EIATTR_FRAME_SIZE
	.align		4
.L_5:
        /*0024*/ 	.byte	0x04, 0x11
        /*0026*/ 	.short	(.L_7 - .L_6)
	.align		4
.L_6:
        /*0028*/ 	.word	index@(_Z28global_atomic_latency_kernelPiPmi)
        /*002c*/ 	.word	0x00000000


	//----- nvinfo : EIATTR_REGCOUNT
	.align		4
.L_7:
        /*0030*/ 	.byte	0x04, 0x2f
        /*0032*/ 	.short	(.L_9 - .L_8)
	.align		4
.L_8:
        /*0034*/ 	.word	index@(_Z31shared_normal_rw_latency_kernelPmi)
        /*0038*/ 	.word	0x0000000a


	//----- nvinfo : EIATTR_FRAME_SIZE
	.align		4
.L_9:
        /*003c*/ 	.byte	0x04, 0x11
        /*003e*/ 	.short	(.L_11 - .L_10)
	.align		4
.L_10:
        /*0040*/ 	.word	index@(_Z31shared_normal_rw_latency_kernelPmi)
        /*0044*/ 	.word	0x00000000


	//----- nvinfo : EIATTR_REGCOUNT
	.align		4
.L_11:
        /*0048*/ 	.byte	0x04, 0x2f
        /*004a*/ 	.short	(.L_13 - .L_12)
	.align		4
.L_12:
        /*004c*/ 	.word	index@(_Z29multi_sm_global_atomic_kernelPiPmi)
        /*0050*/ 	.word	0x0000000c


	//----- nvinfo : EIATTR_FRAME_SIZE
	.align		4
.L_13:
        /*0054*/ 	.byte	0x04, 0x11
        /*0056*/ 	.short	(.L_15 - .L_14)
	.align		4
.L_14:
        /*0058*/ 	.word	index@(_Z29multi_sm_global_atomic_kernelPiPmi)
        /*005c*/ 	.word	0x00000000


	//----- nvinfo : EIATTR_REGCOUNT
	.align		4
.L_15:
        /*0060*/ 	.byte	0x04, 0x2f
        /*0062*/ 	.short	(.L_17 - .L_16)
	.align		4
.L_16:
        /*0064*/ 	.word	index@(_Z25warp_shared_atomic_kernelPmi)
        /*0068*/ 	.word	0x0000000a


	//----- nvinfo : EIATTR_FRAME_SIZE
	.align		4
.L_17:
        /*006c*/ 	.byte	0x04, 0x11
        /*006e*/ 	.short	(.L_19 - .L_18)
	.align		4
.L_18:
        /*0070*/ 	.word	index@(_Z25warp_shared_atomic_kernelPmi)
        /*0074*/ 	.word	0x00000000


	//----- nvinfo : EIATTR_REGCOUNT
	.align		4
.L_19:
        /*0078*/ 	.byte	0x04, 0x2f
        /*007a*/ 	.short	(.L_21 - .L_20)
	.align		4
.L_20:
        /*007c*/ 	.word	index@(_Z25warp_global_atomic_kernelPiPmi)
        /*0080*/ 	.word	0x0000000a


	//----- nvinfo : EIATTR_FRAME_SIZE
	.align		4
.L_21:
        /*0084*/ 	.byte	0x04, 0x11
        /*0086*/ 	.short	(.L_23 - .L_22)
	.align		4
.L_22:
        /*0088*/ 	.word	index@(_Z25warp_global_atomic_kernelPiPmi)
        /*008c*/ 	.word	0x00000000


	//----- nvinfo : EIATTR_REGCOUNT
	.align		4
.L_23:
        /*0090*/ 	.byte	0x04, 0x2f
        /*0092*/ 	.short	(.L_25 - .L_24)
	.align		4
.L_24:
        /*0094*/ 	.word	index@(_Z32shared_atomic_no_conflict_kernelPmi)
        /*0098*/ 	.word	0x0000000a


	//----- nvinfo : EIATTR_FRAME_SIZE
	.align		4
.L_25:
        /*009c*/ 	.byte	0x04, 0x11
        /*009e*/ 	.short	(.L_27 - .L_26)
	.align		4
.L_26:
        /*00a0*/ 	.word	index@(_Z32shared_atomic_no_conflict_kernelPmi)
        /*00a4*/ 	.word	0x00000000


	//----- nvinfo : EIATTR_REGCOUNT
	.align		4
.L_27:
        /*00a8*/ 	.byte	0x04, 0x2f
        /*00aa*/ 	.short	(.L_29 - .L_28)
	.align		4
.L_28:
        /*00ac*/ 	.word	index@(_Z32global_atomic_no_conflict_kernelPiPmi)
        /*00b0*/ 	.word	0x0000000a


	//----- nvinfo : EIATTR_FRAME_SIZE
	.align		4
.L_29:
        /*00b4*/ 	.byte	0x04, 0x11
        /*00b6*/ 	.short	(.L_31 - .L_30)
	.align		4
.L_30:
        /*00b8*/ 	.word	index@(_Z32global_atomic_no_conflict_kernelPiPmi)
        /*00bc*/ 	.word	0x00000000


	//----- nvinfo : EIATTR_REGCOUNT
	.align		4
.L_31:
        /*00c0*/ 	.byte	0x04, 0x2f
        /*00c2*/ 	.short	(.L_33 - .L_32)
	.align		4
.L_32:
        /*00c4*/ 	.word	index@(_Z30shared_atomic_bank_test_kernelPmii)
        /*00c8*/ 	.word	0x0000000a


	//----- nvinfo : EIATTR_FRAME_SIZE
	.align		4
.L_33:
        /*00cc*/ 	.byte	0x04, 0x11
        /*00ce*/ 	.short	(.L_35 - .L_34)
	.align		4
.L_34:
        /*00d0*/ 	.word	index@(_Z30shared_atomic_bank_test_kernelPmii)
        /*00d4*/ 	.word	0x00000000


	//----- nvinfo : EIATTR_REGCOUNT
	.align		4
.L_35:
        /*00d8*/ 	.byte	0x04, 0x2f
        /*00da*/ 	.short	(.L_37 - .L_36)
	.align		4
.L_36:
        /*00dc*/ 	.word	index@(_Z38global_atomic_l2_partition_test_kernelPiPmii)
        /*00e0*/ 	.word	0x0000000e


	//----- nvinfo : EIATTR_FRAME_SIZE
	.align		4
.L_37:
        /*00e4*/ 	.byte	0x04, 0x11
        /*00e6*/ 	.short	(.L_39 - .L_38)
	.align		4
.L_38:
        /*00e8*/ 	.word	index@(_Z38global_atomic_l2_partition_test_kernelPiPmii)
        /*00ec*/ 	.word	0x00000000


	//----- nvinfo : EIATTR_MIN_STACK_SIZE
	.align		4
.L_39:
        /*00f0*/ 	.byte	0x04, 0x12
        /*00f2*/ 	.short	(.L_41 - .L_40)
	.align		4
.L_40:
        /*00f4*/ 	.word	index@(_Z38global_atomic_l2_partition_test_kernelPiPmii)
        /*00f8*/ 	.word	0x00000000


	//----- nvinfo : EIATTR_MIN_STACK_SIZE
	.align		4
.L_41:
        /*00fc*/ 	.byte	0x04, 0x12
        /*00fe*/ 	.short	(.L_43 - .L_42)
	.align		4
.L_42:
        /*0100*/ 	.word	index@(_Z30shared_atomic_bank_test_kernelPmii)
        /*0104*/ 	.word	0x00000000


	//----- nvinfo : EIATTR_MIN_STACK_SIZE
	.align		4
.L_43:
        /*0108*/ 	.byte	0x04, 0x12
        /*010a*/ 	.short	(.L_45 - .L_44)
	.align		4
.L_44:
        /*010c*/ 	.word	index@(_Z32global_atomic_no_conflict_kernelPiPmi)
        /*0110*/ 	.word	0x00000000


	//----- nvinfo : EIATTR_MIN_STACK_SIZE
	.align		4
.L_45:
        /*0114*/ 	.byte	0x04, 0x12
        /*0116*/ 	.short	(.L_47 - .L_46)
	.align		4
.L_46:
        /*0118*/ 	.word	index@(_Z32shared_atomic_no_conflict_kernelPmi)
        /*011c*/ 	.word	0x00000000


	//----- nvinfo : EIATTR_MIN_STACK_SIZE
	.align		4
.L_47:
        /*0120*/ 	.byte	0x04, 0x12
        /*0122*/ 	.short	(.L_49 - .L_48)
	.align		4
.L_48:
        /*0124*/ 	.word	index@(_Z25warp_global_atomic_kernelPiPmi)
        /*0128*/ 	.word	0x00000000


	//----- nvinfo : EIATTR_MIN_STACK_SIZE
	.align		4
.L_49:
        /*012c*/ 	.byte	0x04, 0x12
        /*012e*/ 	.short	(.L_51 - .L_50)
	.align		4
.L_50:
        /*0130*/ 	.word	index@(_Z25warp_shared_atomic_kernelPmi)
        /*0134*/ 	.word	0x00000000


	//----- nvinfo : EIATTR_MIN_STACK_SIZE
	.align		4
.L_51:
        /*0138*/ 	.byte	0x04, 0x12
        /*013a*/ 	.short	(.L_53 - .L_52)
	.align		4
.L_52:
        /*013c*/ 	.word	index@(_Z29multi_sm_global_atomic_kernelPiPmi)
        /*0140*/ 	.word	0x00000000


	//----- nvinfo : EIATTR_MIN_STACK_SIZE
	.align		4
.L_53:
        /*0144*/ 	.byte	0x04, 0x12
        /*0146*/ 	.short	(.L_55 - .L_54)
	.align		4
.L_54:
        /*0148*/ 	.word	index@(_Z31shared_normal_rw_latency_kernelPmi)
        /*014c*/ 	.word	0x00000000


	//----- nvinfo : EIATTR_MIN_STACK_SIZE
	.align		4
.L_55:
        /*0150*/ 	.byte	0x04, 0x12
        /*0152*/ 	.short	(.L_57 - .L_56)
	.align		4
.L_56:
        /*0154*/ 	.word	index@(_Z28global_atomic_latency_kernelPiPmi)
        /*0158*/ 	.word	0x00000000


	//----- nvinfo : EIATTR_MIN_STACK_SIZE
	.align		4
.L_57:
        /*015c*/ 	.byte	0x04, 0x12
        /*015e*/ 	.short	(.L_59 - .L_58)
	.align		4
.L_58:
        /*0160*/ 	.word	index@(_Z28shared_atomic_latency_kernelPmi)
        /*0164*/ 	.word	0x00000000
.L_59:


//--------------------- .nv.compat                --------------------------
	.section	.nv.compat,"",@"SHT_CUDA_COMPAT_INFO"
	.align	4
        /*0000*/ 	.byte	0x02, 0x09, 0x00, 0x00, 0x02, 0x02, 0x01, 0x00, 0x02, 0x05, 0x05, 0x00, 0x03, 0x07, 0x01, 0x01
        /*0010*/ 	.byte	0x02, 0x03, 0x00, 0x00, 0x02, 0x06, 0x01, 0x00, 0x04, 0x0b, 0x08, 0x00, 0x09, 0x00, 0x00, 0x00
        /*0020*/ 	.byte	0x00, 0x00, 0x00, 0x00


//--------------------- .nv.info._Z38global_atomic_l2_partition_test_kernelPiPmii --------------------------
	.section	.nv.info._Z38global_atomic_l2_partition_test_kernelPiPmii,"",@"SHT_CUDA_INFO"
	.sectionflags	@""
	.align	4


	//----- nvinfo : EIATTR_CUDA_API_VERSION
	.align		4
        /*0000*/ 	.byte	0x04, 0x37
        /*0002*/ 	.short	(.L_61 - .L_60)
.L_60:
        /*0004*/ 	.word	0x00000082


	//----- nvinfo : EIATTR_KPARAM_INFO
	.align		4
.L_61:
        /*0008*/ 	.byte	0x04, 0x17
        /*000a*/ 	.short	(.L_63 - .L_62)
.L_62:
        /*000c*/ 	.word	0x00000000
        /*0010*/ 	.short	0x0003
        /*0012*/ 	.short	0x0014
        /*0014*/ 	.byte	0x00, 0xf0, 0x11, 0x00


	//----- nvinfo : EIATTR_KPARAM_INFO
	.align		4
.L_63:
        /*0018*/ 	.byte	0x04, 0x17
        /*001a*/ 	.short	(.L_65 - .L_64)
.L_64:
        /*001c*/ 	.word	0x00000000
        /*0020*/ 	.short	0x0002
        /*0022*/ 	.short	0x0010
        /*0024*/ 	.byte	0x00, 0xf0, 0x11, 0x00


	//----- nvinfo : EIATTR_KPARAM_INFO
	.align		4
.L_65:
        /*0028*/ 	.byte	0x04, 0x17
        /*002a*/ 	.short	(.L_67 - .L_66)
.L_66:
        /*002c*/ 	.word	0x00000000
        /*0030*/ 	.short	0x0001
        /*0032*/ 	.short	0x0008
        /*0034*/ 	.byte	0x00, 0xf5, 0x21, 0x00


	//----- nvinfo : EIATTR_KPARAM_INFO
	.align		4
.L_67:
        /*0038*/ 	.byte	0x04, 0x17
        /*003a*/ 	.short	(.L_69 - .L_68)
.L_68:
        /*003c*/ 	.word	0x00000000
        /*0040*/ 	.short	0x0000
        /*0042*/ 	.short	0x0000
        /*0044*/ 	.byte	0x00, 0xf5, 0x21, 0x00


	//----- nvinfo : EIATTR_SPARSE_MMA_MASK
	.align		4
.L_69:
        /*0048*/ 	.byte	0x03, 0x50
        /*004a*/ 	.short	0x0000


	//----- nvinfo : EIATTR_MAXREG_COUNT
	.align		4
        /*004c*/ 	.byte	0x03, 0x1b
        /*004e*/ 	.short	0x00ff


	//----- nvinfo : EIATTR_MERCURY_ISA_VERSION
	.align		4
        /*0050*/ 	.byte	0x03, 0x5f
        /*0052*/ 	.short	0x0101


	//----- nvinfo : EIATTR_VRC_CTA_INIT_COUNT
	.align		4
        /*0054*/ 	.byte	0x02, 0x4a
	.zero		1
	.zero		1


	//----- nvinfo : EIATTR_EXIT_INSTR_OFFSETS
	.align		4
        /*0058*/ 	.byte	0x04, 0x1c
        /*005a*/ 	.short	(.L_71 - .L_70)


	//   ....[0]....
.L_70:
        /*005c*/ 	.word	0x00000030


	//   ....[1]....
        /*0060*/ 	.word	0x000001a0


	//----- nvinfo : EIATTR_CBANK_PARAM_SIZE
	.align		4
.L_71:
        /*0064*/ 	.byte	0x03, 0x19
        /*0066*/ 	.short	0x0018


	//----- nvinfo : EIATTR_PARAM_CBANK
	.align		4
        /*0068*/ 	.byte	0x04, 0x0a
        /*006a*/ 	.short	(.L_73 - .L_72)
	.align		4
.L_72:
        /*006c*/ 	.word	index@(.nv.constant0._Z38global_atomic_l2_partition_test_kernelPiPmii)
        /*0070*/ 	.short	0x0380
        /*0072*/ 	.short	0x0018


	//----- nvinfo : EIATTR_SW_WAR
	.align		4
.L_73:
        /*0074*/ 	.byte	0x04, 0x36
        /*0076*/ 	.short	(.L_75 - .L_74)
.L_74:
        /*0078*/ 	.word	0x00000008
.L_75:


//--------------------- .nv.info._Z30shared_atomic_bank_test_kernelPmii --------------------------
	.section	.nv.info._Z30shared_atomic_bank_test_kernelPmii,"",@"SHT_CUDA_INFO"
	.sectionflags	@""
	.align	4


	//----- nvinfo : EIATTR_CUDA_API_VERSION
	.align		4
        /*0000*/ 	.byte	0x04, 0x37
        /*0002*/ 	.short	(.L_77 - .L_76)
.L_76:
        /*0004*/ 	.word	0x00000082


	//----- nvinfo : EIATTR_KPARAM_INFO
	.align		4
.L_77:
        /*0008*/ 	.byte	0x04, 0x17
        /*000a*/ 	.short	(.L_79 - .L_78)
.L_78:
        /*000c*/ 	.word	0x00000000
        /*0010*/ 	.short	0x0002
        /*0012*/ 	.short	0x000c
        /*0014*/ 	.byte	0x00, 0xf0, 0x11, 0x00


	//----- nvinfo : EIATTR_KPARAM_INFO
	.align		4
.L_79:
        /*0018*/ 	.byte	0x04, 0x17
        /*001a*/ 	.short	(.L_81 - .L_80)
.L_80:
        /*001c*/ 	.word	0x00000000
        /*0020*/ 	.short	0x0001
        /*0022*/ 	.short	0x0008
        /*0024*/ 	.byte	0x00, 0xf0, 0x11, 0x00


	//----- nvinfo : EIATTR_KPARAM_INFO
	.align		4
.L_81:
        /*0028*/ 	.byte	0x04, 0x17
        /*002a*/ 	.short	(.L_83 - .L_82)
.L_82:
        /*002c*/ 	.word	0x00000000
        /*0030*/ 	.short	0x0000
        /*0032*/ 	.short	0x0000
        /*0034*/ 	.byte	0x00, 0xf5, 0x21, 0x00


	//----- nvinfo : EIATTR_SPARSE_MMA_MASK
	.align		4
.L_83:
        /*0038*/ 	.byte	0x03, 0x50
        /*003a*/ 	.short	0x0000


	//----- nvinfo : EIATTR_MAXREG_COUNT
	.align		4
        /*003c*/ 	.byte	0x03, 0x1b
        /*003e*/ 	.short	0x00ff


	//----- nvinfo : EIATTR_NUM_BARRIERS
	.align		4
        /*0040*/ 	.byte	0x02, 0x4c
        /*0042*/ 	.byte	0x01
	.zero		1


	//----- nvinfo : EIATTR_MERCURY_ISA_VERSION
	.align		4
        /*0044*/ 	.byte	0x03, 0x5f
        /*0046*/ 	.short	0x0101


	//----- nvinfo : EIATTR_COOP_GROUP_MASK_REGIDS
	.align		4
        /*0048*/ 	.byte	0x04, 0x29
        /*004a*/ 	.short	(.L_85 - .L_84)


	//   ....[0]....
.L_84:
        /*004c*/ 	.word	0xffffffff


	//   ....[1]....
        /*0050*/ 	.word	0xffffffff


	//----- nvinfo : EIATTR_COOP_GROUP_INSTR_OFFSETS
	.align		4
.L_85:
        /*0054*/ 	.byte	0x04, 0x28
        /*0056*/ 	.short	(.L_87 - .L_86)


	//   ....[0]....
.L_86:
        /*0058*/ 	.word	0x00000130


	//   ....[1]....
        /*005c*/ 	.word	0x00000210


	//----- nvinfo : EIATTR_VRC_CTA_INIT_COUNT
	.align		4
.L_87:
        /*0060*/ 	.byte	0x02, 0x4a
	.zero		1
	.zero		1


	//----- nvinfo : EIATTR_EXIT_INSTR_OFFSETS
	.align		4
        /*0064*/ 	.byte	0x04, 0x1c
        /*0066*/ 	.short	(.L_89 - .L_88)


	//   ....[0]....
.L_88:
        /*0068*/ 	.word	0x000000a0


	//   ....[1]....
        /*006c*/ 	.word	0x00000220


	//   ....[2]....
        /*0070*/ 	.word	0x000002e0


	//----- nvinfo : EIATTR_CBANK_PARAM_SIZE
	.align		4
.L_89:
        /*0074*/ 	.byte	0x03, 0x19
        /*0076*/ 	.short	0x0010


	//----- nvinfo : EIATTR_PARAM_CBANK
	.align		4
        /*0078*/ 	.byte	0x04, 0x0a
        /*007a*/ 	.short	(.L_91 - .L_90)
	.align		4
.L_90:
        /*007c*/ 	.word	index@(.nv.constant0._Z30shared_atomic_bank_test_kernelPmii)
        /*0080*/ 	.short	0x0380
        /*0082*/ 	.short	0x0010


	//----- nvinfo : EIATTR_SW_WAR
	.align		4
.L_91:
        /*0084*/ 	.byte	0x04, 0x36
        /*0086*/ 	.short	(.L_93 - .L_92)
.L_92:
        /*0088*/ 	.word	0x00000008
.L_93:


//--------------------- .nv.info._Z32global_atomic_no_conflict_kernelPiPmi --------------------------
	.section	.nv.info._Z32global_atomic_no_conflict_kernelPiPmi,"",@"SHT_CUDA_INFO"
	.sectionflags	@""
	.align	4


	//----- nvinfo : EIATTR_CUDA_API_VERSION
	.align		4
        /*0000*/ 	.byte	0x04, 0x37
        /*0002*/ 	.short	(.L_95 - .L_94)
.L_94:
        /*0004*/ 	.word	0x00000082


	//----- nvinfo : EIATTR_KPARAM_INFO
	.align		4
.L_95:
        /*0008*/ 	.byte	0x04, 0x17
        /*000a*/ 	.short	(.L_97 - .L_96)
.L_96:
        /*000c*/ 	.word	0x00000000
        /*0010*/ 	.short	0x0002
        /*0012*/ 	.short	0x0010
        /*0014*/ 	.byte	0x00, 0xf0, 0x11, 0x00


	//----- nvinfo : EIATTR_KPARAM_INFO
	.align		4
.L_97:
        /*0018*/ 	.byte	0x04, 0x17
        /*001a*/ 	.short	(.L_99 - .L_98)
.L_98:
        /*001c*/ 	.word	0x00000000
        /*0020*/ 	.short	0x0001
        /*0022*/ 	.short	0x0008
        /*0024*/ 	.byte	0x00, 0xf5, 0x21, 0x00


	//----- nvinfo : EIATTR_KPARAM_INFO
	.align		4
.L_99:
        /*0028*/ 	.byte	0x04, 0x17
        /*002a*/ 	.short	(.L_101 - .L_100)
.L_100:
        /*002c*/ 	.word	0x00000000
        /*0030*/ 	.short	0x0000
        /*0032*/ 	.short	0x0000
        /*0034*/ 	.byte	0x00, 0xf5, 0x21, 0x00


	//----- nvinfo : EIATTR_SPARSE_MMA_MASK
	.align		4
.L_101:
        /*0038*/ 	.byte	0x03, 0x50
        /*003a*/ 	.short	0x0000


	//----- nvinfo : EIATTR_MAXREG_COUNT
	.align		4
        /*003c*/ 	.byte	0x03, 0x1b
        /*003e*/ 	.short	0x00ff


	//----- nvinfo : EIATTR_MERCURY_ISA_VERSION
	.align		4
        /*0040*/ 	.byte	0x03, 0x5f
        /*0042*/ 	.short	0x0101


	//----- nvinfo : EIATTR_COOP_GROUP_MASK_REGIDS
	.align		4
        /*0044*/ 	.byte	0x04, 0x29
        /*0046*/ 	.short	(.L_103 - .L_102)


	//   ....[0]....
.L_102:
        /*0048*/ 	.word	0xffffffff


	//   ....[1]....
        /*004c*/ 	.word	0xffffffff


	//----- nvinfo : EIATTR_COOP_GROUP_INSTR_OFFSETS
	.align		4
.L_103:
        /*0050*/ 	.byte	0x04, 0x28
        /*0052*/ 	.short	(.L_105 - .L_104)


	//   ....[0]....
.L_104:
        /*0054*/ 	.word	0x000000f0


	//   ....[1]....
        /*0058*/ 	.word	0x00000190


	//----- nvinfo : EIATTR_VRC_CTA_INIT_COUNT
	.align		4
.L_105:
        /*005c*/ 	.byte	0x02, 0x4a
	.zero		1
	.zero		1


	//----- nvinfo : EIATTR_EXIT_INSTR_OFFSETS
	.align		4
        /*0060*/ 	.byte	0x04, 0x1c
        /*0062*/ 	.short	(.L_107 - .L_106)


	//   ....[0]....
.L_106:
        /*0064*/ 	.word	0x00000050


	//   ....[1]....
        /*0068*/ 	.word	0x000001a0


	//   ....[2]....
        /*006c*/ 	.word	0x00000240


	//----- nvinfo : EIATTR_CBANK_PARAM_SIZE
	.align		4
.L_107:
        /*0070*/ 	.byte	0x03, 0x19
        /*0072*/ 	.short	0x0014


	//----- nvinfo : EIATTR_PARAM_CBANK
	.align		4
        /*0074*/ 	.byte	0x04, 0x0a
        /*0076*/ 	.short	(.L_109 - .L_108)
	.align		4
.L_108:
        /*0078*/ 	.word	index@(.nv.constant0._Z32global_atomic_no_conflict_kernelPiPmi)
        /*007c*/ 	.short	0x0380
        /*007e*/ 	.short	0x0014


	//----- nvinfo : EIATTR_SW_WAR
	.align		4
.L_109:
        /*0080*/ 	.byte	0x04, 0x36
        /*0082*/ 	.short	(.L_111 - .L_110)
.L_110:
        /*0084*/ 	.word	0x00000008
.L_111:


//--------------------- .nv.info._Z32shared_atomic_no_conflict_kernelPmi --------------------------
	.section	.nv.info._Z32shared_atomic_no_conflict_kernelPmi,"",@"SHT_CUDA_INFO"
	.sectionflags	@""
	.align	4


	//----- nvinfo : EIATTR_CUDA_API_VERSION
	.align		4
        /*0000*/ 	.byte	0x04, 0x37
        /*0002*/ 	.short	(.L_113 - .L_112)
.L_112:
        /*0004*/ 	.word	0x00000082


	//----- nvinfo : EIATTR_KPARAM_INFO
	.align		4
.L_113:
        /*0008*/ 	.byte	0x04, 0x17
        /*000a*/ 	.short	(.L_115 - .L_114)
.L_114:
        /*000c*/ 	.word	0x00000000
        /*0010*/ 	.short	0x0001
        /*0012*/ 	.short	0x0008
        /*0014*/ 	.byte	0x00, 0xf0, 0x11, 0x00


	//----- nvinfo : EIATTR_KPARAM_INFO
	.align		4
.L_115:
        /*0018*/ 	.byte	0x04, 0x17
        /*001a*/ 	.short	(.L_117 - .L_116)
.L_116:
        /*001c*/ 	.word	0x00000000
        /*0020*/ 	.short	0x0000
        /*0022*/ 	.short	0x0000
        /*0024*/ 	.byte	0x00, 0xf5, 0x21, 0x00


	//----- nvinfo : EIATTR_SPARSE_MMA_MASK
	.align		4
.L_117:
        /*0028*/ 	.byte	0x03, 0x50
        /*002a*/ 	.short	0x0000


	//----- nvinfo : EIATTR_MAXREG_COUNT
	.align		4
        /*002c*/ 	.byte	0x03, 0x1b
        /*002e*/ 	.short	0x00ff


	//----- nvinfo : EIATTR_NUM_BARRIERS
	.align		4
        /*0030*/ 	.byte	0x02, 0x4c
        /*0032*/ 	.byte	0x01
	.zero		1


	//----- nvinfo : EIATTR_MERCURY_ISA_VERSION
	.align		4
        /*0034*/ 	.byte	0x03, 0x5f
        /*0036*/ 	.short	0x0101


	//----- nvinfo : EIATTR_COOP_GROUP_MASK_REGIDS
	.align		4
        /*0038*/ 	.byte	0x04, 0x29
        /*003a*/ 	.short	(.L_119 - .L_118)


	//   ....[0]....
.L_118:
        /*003c*/ 	.word	0xffffffff


	//   ....[1]....
        /*0040*/ 	.word	0xffffffff


	//----- nvinfo : EIATTR_COOP_GROUP_INSTR_OFFSETS
	.align		4
.L_119:
        /*0044*/ 	.byte	0x04, 0x28
        /*0046*/ 	.short	(.L_121 - .L_120)


	//   ....[0]....
.L_120:
        /*0048*/ 	.word	0x00000100


	//   ....[1]....
        /*004c*/ 	.word	0x00000170


	//----- nvinfo : EIATTR_VRC_CTA_INIT_COUNT
	.align		4
.L_121:
        /*0050*/ 	.byte	0x02, 0x4a
	.zero		1
	.zero		1


	//----- nvinfo : EIATTR_EXIT_INSTR_OFFSETS
	.align		4
        /*0054*/ 	.byte	0x04, 0x1c
        /*0056*/ 	.short	(.L_123 - .L_122)


	//   ....[0]....
.L_122:
        /*0058*/ 	.word	0x000000a0


	//   ....[1]....
        /*005c*/ 	.word	0x00000180


	//   ....[2]....
        /*0060*/ 	.word	0x00000210


	//----- nvinfo : EIATTR_CBANK_PARAM_SIZE
	.align		4
.L_123:
        /*0064*/ 	.byte	0x03, 0x19
        /*0066*/ 	.short	0x000c


	//----- nvinfo : EIATTR_PARAM_CBANK
	.align		4
        /*0068*/ 	.byte	0x04, 0x0a
        /*006a*/ 	.short	(.L_125 - .L_124)
	.align		4
.L_124:
        /*006c*/ 	.word	index@(.nv.constant0._Z32shared_atomic_no_conflict_kernelPmi)
        /*0070*/ 	.short	0x0380
        /*0072*/ 	.short	0x000c


	//----- nvinfo : EIATTR_SW_WAR
	.align		4
.L_125:
        /*0074*/ 	.byte	0x04, 0x36
        /*0076*/ 	.short	(.L_127 - .L_126)
.L_126:
        /*0078*/ 	.word	0x00000008
.L_127:


//--------------------- .nv.info._Z25warp_global_atomic_kernelPiPmi --------------------------
	.section	.nv.info._Z25warp_global_atomic_kernelPiPmi,"",@"SHT_CUDA_INFO"
	.sectionflags	@""
	.align	4


	//----- nvinfo : EIATTR_CUDA_API_VERSION
	.align		4
        /*0000*/ 	.byte	0x04, 0x37
        /*0002*/ 	.short	(.L_129 - .L_128)
.L_128:
        /*0004*/ 	.word	0x00000082


	//----- nvinfo : EIATTR_KPARAM_INFO
	.align		4
.L_129:
        /*0008*/ 	.byte	0x04, 0x17
        /*000a*/ 	.short	(.L_131 - .L_130)
.L_130:
        /*000c*/ 	.word	0x00000000
        /*0010*/ 	.short	0x0002
        /*0012*/ 	.short	0x0010
        /*0014*/ 	.byte	0x00, 0xf0, 0x11, 0x00


	//----- nvinfo : EIATTR_KPARAM_INFO
	.align		4
.L_131:
        /*0018*/ 	.byte	0x04, 0x17
        /*001a*/ 	.short	(.L_133 - .L_132)
.L_132:
        /*001c*/ 	.word	0x00000000
        /*0020*/ 	.short	0x0001
        /*0022*/ 	.short	0x0008
        /*0024*/ 	.byte	0x00, 0xf5, 0x21, 0x00


	//----- nvinfo : EIATTR_KPARAM_INFO
	.align		4
.L_133:
        /*0028*/ 	.byte	0x04, 0x17
        /*002a*/ 	.short	(.L_135 - .L_134)
.L_134:
        /*002c*/ 	.word	0x00000000
        /*0030*/ 	.short	0x0000
        /*0032*/ 	.short	0x0000
        /*0034*/ 	.byte	0x00, 0xf5, 0x21, 0x00


	//----- nvinfo : EIATTR_SPARSE_MMA_MASK
	.align		4
.L_135:
        /*0038*/ 	.byte	0x03, 0x50
        /*003a*/ 	.short	0x0000


	//----- nvinfo : EIATTR_MAXREG_COUNT
	.align		4
        /*003c*/ 	.byte	0x03, 0x1b
        /*003e*/ 	.short	0x00ff


	//----- nvinfo : EIATTR_NUM_BARRIERS
	.align		4
        /*0040*/ 	.byte	0x02, 0x4c
        /*0042*/ 	.byte	0x01
	.zero		1


	//----- nvinfo : EIATTR_MERCURY_ISA_VERSION
	.align		4
        /*0044*/ 	.byte	0x03, 0x5f
        /*0046*/ 	.short	0x0101


	//----- nvinfo : EIATTR_INT_WARP_WIDE_INSTR_OFFSETS
	.align		4
        /*0048*/ 	.byte	0x04, 0x31
        /*004a*/ 	.short	(.L_137 - .L_136)


	//   ....[0]....
.L_136:
        /*004c*/ 	.word	0x00000180


	//----- nvinfo : EIATTR_COOP_GROUP_MASK_REGIDS
	.align		4
.L_137:
        /*0050*/ 	.byte	0x04, 0x29
        /*0052*/ 	.short	(.L_139 - .L_138)


	//   ....[0]....
.L_138:
        /*0054*/ 	.word	0xffffffff


	//   ....[1]....
        /*0058*/ 	.word	0xffffffff


	//----- nvinfo : EIATTR_COOP_GROUP_INSTR_OFFSETS
	.align		4
.L_139:
        /*005c*/ 	.byte	0x04, 0x28
        /*005e*/ 	.short	(.L_141 - .L_140)


	//   ....[0]....
.L_140:
        /*0060*/ 	.word	0x00000130


	//   ....[1]....
        /*0064*/ 	.word	0x00000200


	//----- nvinfo : EIATTR_VRC_CTA_INIT_COUNT
	.align		4
.L_141:
        /*0068*/ 	.byte	0x02, 0x4a
	.zero		1
	.zero		1


	//----- nvinfo : EIATTR_EXIT_INSTR_OFFSETS
	.align		4
        /*006c*/ 	.byte	0x04, 0x1c
        /*006e*/ 	.short	(.L_143 - .L_142)


	//   ....[0]....
.L_142:
        /*0070*/ 	.word	0x000000a0


	//   ....[1]....
        /*0074*/ 	.word	0x00000210


	//   ....[2]....
        /*0078*/ 	.word	0x000002b0


	//----- nvinfo : EIATTR_CBANK_PARAM_SIZE
	.align		4
.L_143:
        /*007c*/ 	.byte	0x03, 0x19
        /*007e*/ 	.short	0x0014


	//----- nvinfo : EIATTR_PARAM_CBANK
	.align		4
        /*0080*/ 	.byte	0x04, 0x0a
        /*0082*/ 	.short	(.L_145 - .L_144)
	.align		4
.L_144:
        /*0084*/ 	.word	index@(.nv.constant0._Z25warp_global_atomic_kernelPiPmi)
        /*0088*/ 	.short	0x0380
        /*008a*/ 	.short	0x0014


	//----- nvinfo : EIATTR_SW_WAR
	.align		4
.L_145:
        /*008c*/ 	.byte	0x04, 0x36
        /*008e*/ 	.short	(.L_147 - .L_146)
.L_146:
        /*0090*/ 	.word	0x00000008
.L_147:


//--------------------- .nv.info._Z25warp_shared_atomic_kernelPmi --------------------------
	.section	.nv.info._Z25warp_shared_atomic_kernelPmi,"",@"SHT_CUDA_INFO"
	.sectionflags	@""
	.align	4


	//----- nvinfo : EIATTR_CUDA_API_VERSION
	.align		4
        /*0000*/ 	.byte	0x04, 0x37
        /*0002*/ 	.short	(.L_149 - .L_148)
.L_148:
        /*0004*/ 	.word	0x00000082


	//----- nvinfo : EIATTR_KPARAM_INFO
	.align		4
.L_149:
        /*0008*/ 	.byte	0x04, 0x17
        /*000a*/ 	.short	(.L_151 - .L_150)
.L_150:
        /*000c*/ 	.word	0x00000000
        /*0010*/ 	.short	0x0001
        /*0012*/ 	.short	0x0008
        /*0014*/ 	.byte	0x00, 0xf0, 0x11, 0x00


	//----- nvinfo : EIATTR_KPARAM_INFO
	.align		4
.L_151:
        /*0018*/ 	.byte	0x04, 0x17
        /*001a*/ 	.short	(.L_153 - .L_152)
.L_152:
        /*001c*/ 	.word	0x00000000
        /*0020*/ 	.short	0x0000
        /*0022*/ 	.short	0x0000
        /*0024*/ 	.byte	0x00, 0xf5, 0x21, 0x00


	//----- nvinfo : EIATTR_SPARSE_MMA_MASK
	.align		4
.L_153:
        /*0028*/ 	.byte	0x03, 0x50
        /*002a*/ 	.short	0x0000


	//----- nvinfo : EIATTR_MAXREG_COUNT
	.align		4
        /*002c*/ 	.byte	0x03, 0x1b
        /*002e*/ 	.short	0x00ff


	//----- nvinfo : EIATTR_NUM_BARRIERS
	.align		4
        /*0030*/ 	.byte	0x02, 0x4c
        /*0032*/ 	.byte	0x01
	.zero		1


	//----- nvinfo : EIATTR_MERCURY_ISA_VERSION
	.align		4
        /*0034*/ 	.byte	0x03, 0x5f
        /*0036*/ 	.short	0x0101


	//----- nvinfo : EIATTR_COOP_GROUP_MASK_REGIDS
	.align		4
        /*0038*/ 	.byte	0x04, 0x29
        /*003a*/ 	.short	(.L_155 - .L_154)


	//   ....[0]....
.L_154:
        /*003c*/ 	.word	0xffffffff


	//   ....[1]....
        /*0040*/ 	.word	0xffffffff


	//----- nvinfo : EIATTR_COOP_GROUP_INSTR_OFFSETS
	.align		4
.L_155:
        /*0044*/ 	.byte	0x04, 0x28
        /*0046*/ 	.short	(.L_157 - .L_156)


	//   ....[0]....
.L_156:
        /*0048*/ 	.word	0x00000160


	//   ....[1]....
        /*004c*/ 	.word	0x00000200


	//----- nvinfo : EIATTR_VRC_CTA_INIT_COUNT
	.align		4
.L_157:
        /*0050*/ 	.byte	0x02, 0x4a
	.zero		1
	.zero		1


	//----- nvinfo : EIATTR_EXIT_INSTR_OFFSETS
	.align		4
        /*0054*/ 	.byte	0x04, 0x1c
        /*0056*/ 	.short	(.L_159 - .L_158)


	//   ....[0]....
.L_158:
        /*0058*/ 	.word	0x000000e0


	//   ....[1]....
        /*005c*/ 	.word	0x00000210


	//   ....[2]....
        /*0060*/ 	.word	0x000002d0


	//----- nvinfo : EIATTR_CRS_STACK_SIZE
	.align		4
.L_159:
        /*0064*/ 	.byte	0x04, 0x1e
        /*0066*/ 	.short	(.L_161 - .L_160)
.L_160:
        /*0068*/ 	.word	0x00000000


	//----- nvinfo : EIATTR_CBANK_PARAM_SIZE
	.align		4
.L_161:
        /*006c*/ 	.byte	0x03, 0x19
        /*006e*/ 	.short	0x000c


	//----- nvinfo : EIATTR_PARAM_CBANK
	.align		4
        /*0070*/ 	.byte	0x04, 0x0a
        /*0072*/ 	.short	(.L_163 - .L_162)
	.align		4
.L_162:
        /*0074*/ 	.word	index@(.nv.constant0._Z25warp_shared_atomic_kernelPmi)
        /*0078*/ 	.short	0x0380
        /*007a*/ 	.short	0x000c


	//----- nvinfo : EIATTR_SW_WAR
	.align		4
.L_163:
        /*007c*/ 	.byte	0x04, 0x36
        /*007e*/ 	.short	(.L_165 - .L_164)
.L_164:
        /*0080*/ 	.word	0x00000008
.L_165:


//--------------------- .nv.info._Z29multi_sm_global_atomic_kernelPiPmi --------------------------
	.section	.nv.info._Z29multi_sm_global_atomic_kernelPiPmi,"",@"SHT_CUDA_INFO"
	.sectionflags	@""
	.align	4


	//----- nvinfo : EIATTR_CUDA_API_VERSION
	.align		4
        /*0000*/ 	.byte	0x04, 0x37
        /*0002*/ 	.short	(.L_167 - .L_166)
.L_166:
        /*0004*/ 	.word	0x00000082


	//----- nvinfo : EIATTR_KPARAM_INFO
	.align		4
.L_167:
        /*0008*/ 	.byte	0x04, 0x17
        /*000a*/ 	.short	(.L_169 - .L_168)
.L_168:
        /*000c*/ 	.word	0x00000000
        /*0010*/ 	.short	0x0002
        /*0012*/ 	.short	0x0010
        /*0014*/ 	.byte	0x00, 0xf0, 0x11, 0x00


	//----- nvinfo : EIATTR_KPARAM_INFO
	.align		4
.L_169:
        /*0018*/ 	.byte	0x04, 0x17
        /*001a*/ 	.short	(.L_171 - .L_170)
.L_170:
        /*001c*/ 	.word	0x00000000
        /*0020*/ 	.short	0x0001
        /*0022*/ 	.short	0x0008
        /*0024*/ 	.byte	0x00, 0xf5, 0x21, 0x00


	//----- nvinfo : EIATTR_KPARAM_INFO
	.align		4
.L_171:
        /*0028*/ 	.byte	0x04, 0x17
        /*002a*/ 	.short	(.L_173 - .L_172)
.L_172:
        /*002c*/ 	.word	0x00000000
        /*0030*/ 	.short	0x0000
        /*0032*/ 	.short	0x0000
        /*0034*/ 	.byte	0x00, 0xf5, 0x21, 0x00


	//----- nvinfo : EIATTR_SPARSE_MMA_MASK
	.align		4
.L_173:
        /*0038*/ 	.byte	0x03, 0x50
        /*003a*/ 	.short	0x0000


	//----- nvinfo : EIATTR_MAXREG_COUNT
	.align		4
        /*003c*/ 	.byte	0x03, 0x1b
        /*003e*/ 	.short	0x00ff


	//----- nvinfo : EIATTR_MERCURY_ISA_VERSION
	.align		4
        /*0040*/ 	.byte	0x03, 0x5f
        /*0042*/ 	.short	0x0101


	//----- nvinfo : EIATTR_VRC_CTA_INIT_COUNT
	.align		4
        /*0044*/ 	.byte	0x02, 0x4a
	.zero		1
	.zero		1


	//----- nvinfo : EIATTR_EXIT_INSTR_OFFSETS
	.align		4
        /*0048*/ 	.byte	0x04, 0x1c
        /*004a*/ 	.short	(.L_175 - .L_174)


	//   ....[0]....
.L_174:
        /*004c*/ 	.word	0x00000030


	//   ....[1]....
        /*0050*/ 	.word	0x00000170


	//----- nvinfo : EIATTR_CBANK_PARAM_SIZE
	.align		4
.L_175:
        /*0054*/ 	.byte	0x03, 0x19
        /*0056*/ 	.short	0x0014


	//----- nvinfo : EIATTR_PARAM_CBANK
	.align		4
        /*0058*/ 	.byte	0x04, 0x0a
        /*005a*/ 	.short	(.L_177 - .L_176)
	.align		4
.L_176:
        /*005c*/ 	.word	index@(.nv.constant0._Z29multi_sm_global_atomic_kernelPiPmi)
        /*0060*/ 	.short	0x0380
        /*0062*/ 	.short	0x0014


	//----- nvinfo : EIATTR_SW_WAR
	.align		4
.L_177:
        /*0064*/ 	.byte	0x04, 0x36
        /*0066*/ 	.short	(.L_179 - .L_178)
.L_178:
        /*0068*/ 	.word	0x00000008
.L_179:


//--------------------- .nv.info._Z31shared_normal_rw_latency_kernelPmi --------------------------
	.section	.nv.info._Z31shared_normal_rw_latency_kernelPmi,"",@"SHT_CUDA_INFO"
	.sectionflags	@""
	.align	4


	//----- nvinfo : EIATTR_CUDA_API_VERSION
	.align		4
        /*0000*/ 	.byte	0x04, 0x37
        /*0002*/ 	.short	(.L_181 - .L_180)
.L_180:
        /*0004*/ 	.word	0x00000082


	//----- nvinfo : EIATTR_KPARAM_INFO
	.align		4
.L_181:
        /*0008*/ 	.byte	0x04, 0x17
        /*000a*/ 	.short	(.L_183 - .L_182)
.L_182:
        /*000c*/ 	.word	0x00000000
        /*0010*/ 	.short	0x0001
        /*0012*/ 	.short	0x0008
        /*0014*/ 	.byte	0x00, 0xf0, 0x11, 0x00


	//----- nvinfo : EIATTR_KPARAM_INFO
	.align		4
.L_183:
        /*0018*/ 	.byte	0x04, 0x17
        /*001a*/ 	.short	(.L_185 - .L_184)
.L_184:
        /*001c*/ 	.word	0x00000000
        /*0020*/ 	.short	0x0000
        /*0022*/ 	.short	0x0000
        /*0024*/ 	.byte	0x00, 0xf5, 0x21, 0x00


	//----- nvinfo : EIATTR_SPARSE_MMA_MASK
	.align		4
.L_185:
        /*0028*/ 	.byte	0x03, 0x50
        /*002a*/ 	.short	0x0000


	//----- nvinfo : EIATTR_MAXREG_COUNT
	.align		4
        /*002c*/ 	.byte	0x03, 0x1b
        /*002e*/ 	.short	0x00ff


	//----- nvinfo : EIATTR_MERCURY_ISA_VERSION
	.align		4
        /*0030*/ 	.byte	0x03, 0x5f
        /*0032*/ 	.short	0x0101


	//----- nvinfo : EIATTR_VRC_CTA_INIT_COUNT
	.align		4
        /*0034*/ 	.byte	0x02, 0x4a
	.zero		1
	.zero		1


	//----- nvinfo : EIATTR_EXIT_INSTR_OFFSETS
	.align		4
        /*0038*/ 	.byte	0x04, 0x1c
        /*003a*/ 	.short	(.L_187 - .L_186)


	//   ....[0]....
.L_186:
        /*003c*/ 	.word	0x00000030


	//   ....[1]....
        /*0040*/ 	.word	0x00000190


	//----- nvinfo : EIATTR_CBANK_PARAM_SIZE
	.align		4
.L_187:
        /*0044*/ 	.byte	0x03, 0x19
        /*0046*/ 	.short	0x000c


	//----- nvinfo : EIATTR_PARAM_CBANK
	.align		4
        /*0048*/ 	.byte	0x04, 0x0a
        /*004a*/ 	.short	(.L_189 - .L_188)
	.align		4
.L_188:
        /*004c*/ 	.word	index@(.nv.constant0._Z31shared_normal_rw_latency_kernelPmi)
        /*0050*/ 	.short	0x0380
        /*0052*/ 	.short	0x000c


	//----- nvinfo : EIATTR_SW_WAR
	.align		4
.L_189:
        /*0054*/ 	.byte	0x04, 0x36
        /*0056*/ 	.short	(.L_191 - .L_190)
.L_190:
        /*0058*/ 	.word	0x00000008
.L_191:


//--------------------- .nv.info._Z28global_atomic_latency_kernelPiPmi --------------------------
	.section	.nv.info._Z28global_atomic_latency_kernelPiPmi,"",@"SHT_CUDA_INFO"
	.sectionflags	@""
	.align	4


	//----- nvinfo : EIATTR_CUDA_API_VERSION
	.align		4
        /*0000*/ 	.byte	0x04, 0x37
        /*0002*/ 	.short	(.L_193 - .L_192)
.L_192:
        /*0004*/ 	.word	0x00000082


	//----- nvinfo : EIATTR_KPARAM_INFO
	.align		4
.L_193:
        /*0008*/ 	.byte	0x04, 0x17
        /*000a*/ 	.short	(.L_195 - .L_194)
.L_194:
        /*000c*/ 	.word	0x00000000
        /*0010*/ 	.short	0x0002
        /*0012*/ 	.short	0x0010
        /*0014*/ 	.byte	0x00, 0xf0, 0x11, 0x00


	//----- nvinfo : EIATTR_KPARAM_INFO
	.align		4
.L_195:
        /*0018*/ 	.byte	0x04, 0x17
        /*001a*/ 	.short	(.L_197 - .L_196)
.L_196:
        /*001c*/ 	.word	0x00000000
        /*0020*/ 	.short	0x0001
        /*0022*/ 	.short	0x0008
        /*0024*/ 	.byte	0x00, 0xf5, 0x21, 0x00


	//----- nvinfo : EIATTR_KPARAM_INFO
	.align		4
.L_197:
        /*0028*/ 	.byte	0x04, 0x17
        /*002a*/ 	.short	(.L_199 - .L_198)
.L_198:
        /*002c*/ 	.word	0x00000000
        /*0030*/ 	.short	0x0000
        /*0032*/ 	.short	0x0000
        /*0034*/ 	.byte	0x00, 0xf5, 0x21, 0x00


	//----- nvinfo : EIATTR_SPARSE_MMA_MASK
	.align		4
.L_199:
        /*0038*/ 	.byte	0x03, 0x50
        /*003a*/ 	.short	0x0000


	//----- nvinfo : EIATTR_MAXREG_COUNT
	.align		4
        /*003c*/ 	.byte	0x03, 0x1b
        /*003e*/ 	.short	0x00ff


	//----- nvinfo : EIATTR_MERCURY_ISA_VERSION
	.align		4
        /*0040*/ 	.byte	0x03, 0x5f
        /*0042*/ 	.short	0x0101


	//----- nvinfo : EIATTR_INT_WARP_WIDE_INSTR_OFFSETS
	.align		4
        /*0044*/ 	.byte	0x04, 0x31
        /*0046*/ 	.short	(.L_201 - .L_200)


	//   ....[0]....
.L_200:
        /*0048*/ 	.word	0x000000e0


	//----- nvinfo : EIATTR_VRC_CTA_INIT_COUNT
	.align		4
.L_201:
        /*004c*/ 	.byte	0x02, 0x4a
	.zero		1
	.zero		1


	//----- nvinfo : EIATTR_EXIT_INSTR_OFFSETS
	.align		4
        /*0050*/ 	.byte	0x04, 0x1c
        /*0052*/ 	.short	(.L_203 - .L_202)


	//   ....[0]....
.L_202:
        /*0054*/ 	.word	0x00000040


	//   ....[1]....
        /*0058*/ 	.word	0x000001b0


	//----- nvinfo : EIATTR_CBANK_PARAM_SIZE
	.align		4
.L_203:
        /*005c*/ 	.byte	0x03, 0x19
        /*005e*/ 	.short	0x0014


	//----- nvinfo : EIATTR_PARAM_CBANK
	.align		4
        /*0060*/ 	.byte	0x04, 0x0a
        /*0062*/ 	.short	(.L_205 - .L_204)
	.align		4
.L_204:
        /*0064*/ 	.word	index@(.nv.constant0._Z28global_atomic_latency_kernelPiPmi)
        /*0068*/ 	.short	0x0380
        /*006a*/ 	.short	0x0014


	//----- nvinfo : EIATTR_SW_WAR
	.align		4
.L_205:
        /*006c*/ 	.byte	0x04, 0x36
        /*006e*/ 	.short	(.L_207 - .L_206)
.L_206:
        /*0070*/ 	.word	0x00000008
.L_207:


//--------------------- .nv.info._Z28shared_atomic_latency_kernelPmi --------------------------
	.section	.nv.info._Z28shared_atomic_latency_kernelPmi,"",@"SHT_CUDA_INFO"
	.sectionflags	@""
	.align	4


	//----- nvinfo : EIATTR_CUDA_API_VERSION
	.align		4
        /*0000*/ 	.byte	0x04, 0x37
        /*0002*/ 	.short	(.L_209 - .L_208)
.L_208:
        /*0004*/ 	.word	0x00000082


	//----- nvinfo : EIATTR_KPARAM_INFO
	.align		4
.L_209:
        /*0008*/ 	.byte	0x04, 0x17
        /*000a*/ 	.short	(.L_211 - .L_210)
.L_210:
        /*000c*/ 	.word	0x00000000
        /*0010*/ 	.short	0x0001
        /*0012*/ 	.short	0x0008
        /*0014*/ 	.byte	0x00, 0xf0, 0x11, 0x00


	//----- nvinfo : EIATTR_KPARAM_INFO
	.align		4
.L_211:
        /*0018*/ 	.byte	0x04, 0x17
        /*001a*/ 	.short	(.L_213 - .L_212)
.L_212:
        /*001c*/ 	.word	0x00000000
        /*0020*/ 	.short	0x0000
        /*0022*/ 	.short	0x0000
        /*0024*/ 	.byte	0x00, 0xf5, 0x21, 0x00


	//----- nvinfo : EIATTR_SPARSE_MMA_MASK
	.align		4
.L_213:
        /*0028*/ 	.byte	0x03, 0x50
        /*002a*/ 	.short	0x0000


	//----- nvinfo : EIATTR_MAXREG_COUNT
	.align		4
        /*002c*/ 	.byte	0x03, 0x1b
        /*002e*/ 	.short	0x00ff


	//----- nvinfo : EIATTR_MERCURY_ISA_VERSION
	.align		4
        /*0030*/ 	.byte	0x03, 0x5f
        /*0032*/ 	.short	0x0101


	//----- nvinfo : EIATTR_VRC_CTA_INIT_COUNT
	.align		4
        /*0034*/ 	.byte	0x02, 0x4a
	.zero		1
	.zero		1


	//----- nvinfo : EIATTR_EXIT_INSTR_OFFSETS
	.align		4
        /*0038*/ 	.byte	0x04, 0x1c
        /*003a*/ 	.short	(.L_215 - .L_214)


	//   ....[0]....
.L_214:
        /*003c*/ 	.word	0x00000030


	//   ....[1]....
        /*0040*/ 	.word	0x00000170


	//----- nvinfo : EIATTR_CBANK_PARAM_SIZE
	.align		4
.L_215:
        /*0044*/ 	.byte	0x03, 0x19
        /*0046*/ 	.short	0x000c


	//----- nvinfo : EIATTR_PARAM_CBANK
	.align		4
        /*0048*/ 	.byte	0x04, 0x0a
        /*004a*/ 	.short	(.L_217 - .L_216)
	.align		4
.L_216:
        /*004c*/ 	.word	index@(.nv.constant0._Z28shared_atomic_latency_kernelPmi)
        /*0050*/ 	.short	0x0380
        /*0052*/ 	.short	0x000c


	//----- nvinfo : EIATTR_SW_WAR
	.align		4
.L_217:
        /*0054*/ 	.byte	0x04, 0x36
        /*0056*/ 	.short	(.L_219 - .L_218)
.L_218:
        /*0058*/ 	.word	0x00000008
.L_219:


//--------------------- .nv.callgraph             --------------------------
	.section	.nv.callgraph,"",@"SHT_CUDA_CALLGRAPH"
	.align	4
	.sectionentsize	8
	.align		4
        /*0000*/ 	.word	0x00000000
	.align		4
        /*0004*/ 	.word	0xffffffff
	.align		4
        /*0008*/ 	.word	0x00000000
	.align		4
        /*000c*/ 	.word	0xfffffffe
	.align		4
        /*0010*/ 	.word	0x00000000
	.align		4
        /*0014*/ 	.word	0xfffffffd
	.align		4
        /*0018*/ 	.word	0x00000000
	.align		4
        /*001c*/ 	.word	0xfffffffc


//--------------------- .text._Z38global_atomic_l2_partition_test_kernelPiPmii --------------------------
	.section	.text._Z38global_atomic_l2_partition_test_kernelPiPmii,"ax",@progbits
	.align	128
        .global         _Z38global_atomic_l2_partition_test_kernelPiPmii
        .type           _Z38global_atomic_l2_partition_test_kernelPiPmii,@function
        .size           _Z38global_atomic_l2_partition_test_kernelPiPmii,(.L_x_32 - _Z38global_atomic_l2_partition_test_kernelPiPmii)
        .other          _Z38global_atomic_l2_partition_test_kernelPiPmii,@"STO_CUDA_ENTRY STV_DEFAULT"
_Z38global_atomic_l2_partition_test_kernelPiPmii:
.text._Z38global_atomic_l2_partition_test_kernelPiPmii:
[----:B------:R-:W-:Y:S01]  /*0000*/  LDC R1, c[0x0][0x37c] ;  /* 0x0000df00ff017b82 */ /* 0x000fe20000000800 */
[----:B------:R-:W0:Y:S02]  /*0010*/  S2R R0, SR_TID.X ;  /* 0x0000000000007919 */ /* 0x000e240000002100 */
[----:B0-----:R-:W-:-:S13]  /*0020*/  ISETP.NE.AND P0, PT, R0, RZ, PT ;  /* 0x000000ff0000720c */ /* 0x001fda0003f05270 */
[----:B------:R-:W-:Y:S05]  /*0030*/  @P0 EXIT ;  /* 0x000000000000094d */ /* 0x000fea0003800000 */
[----:B------:R-:W0:Y:S01]  /*0040*/  S2R R9, SR_CTAID.X ;  /* 0x0000000000097919 */ /* 0x000e220000002500 */
[----:B------:R-:W-:Y:S01]  /*0050*/  CS2R R4, SR_CLOCKLO ;  /* 0x0000000000047805 */ /* 0x000fe20000015000 */
[----:B------:R-:W1:Y:S01]  /*0060*/  LDCU UR4, c[0x0][0x390] ;  /* 0x00007200ff0477ac */ /* 0x000e620008000800 */
[----:B------:R-:W2:Y:S01]  /*0070*/  LDCU.64 UR6, c[0x0][0x358] ;  /* 0x00006b00ff0677ac */ /* 0x000ea20008000a00 */
[----:B-1----:R-:W-:-:S09]  /*0080*/  UISETP.GE.AND UP0, UPT, UR4, 0x1, UPT ;  /* 0x000000010400788c */ /* 0x002fd2000bf06270 */
[----:B--2---:R-:W-:Y:S05]  /*0090*/  BRA.U !UP0, `(.L_x_0) ;  /* 0x0000000108287547 */ /* 0x004fea000b800000 */
[----:B------:R-:W1:Y:S01]  /*00a0*/  LDC.64 R2, c[0x0][0x380] ;  /* 0x0000e000ff027b82 */ /* 0x000e620000000a00 */
[----:B------:R-:W0:Y:S01]  /*00b0*/  LDCU UR5, c[0x0][0x394] ;  /* 0x00007280ff0577ac */ /* 0x000e220008000800 */
[----:B------:R-:W-:Y:S01]  /*00c0*/  IMAD.MOV.U32 R11, RZ, RZ, 0x1 ;  /* 0x00000001ff0b7424 */ /* 0x000fe200078e00ff */
[----:B------:R-:W-:Y:S01]  /*00d0*/  UIADD3 UR4, UPT, UPT, -UR4, URZ, URZ ;  /* 0x000000ff04047290 */ /* 0x000fe2000fffe1ff */
[----:B0-----:R-:W-:-:S04]  /*00e0*/  IMAD R7, R9, UR5, RZ ;  /* 0x0000000509077c24 */ /* 0x001fc8000f8e02ff */
[----:B-1----:R-:W-:-:S07]  /*00f0*/  IMAD.WIDE R2, R7, 0x4, R2 ;  /* 0x0000000407027825 */ /* 0x002fce00078e0202 */
.L_x_1:
[----:B------:R1:W-:Y:S01]  /*0100*/  REDG.E.ADD.STRONG.GPU desc[UR6][R2.64], R11 ;  /* 0x0000000b0200798e */ /* 0x0003e2000c12e106 */
[----:B------:R-:W-:-:S04]  /*0110*/  UIADD3 UR4, UPT, UPT, UR4, 0x1, URZ ;  /* 0x0000000104047890 */ /* 0x000fc8000fffe0ff */
[----:B------:R-:W-:-:S09]  /*0120*/  UISETP.NE.AND UP0, UPT, UR4, URZ, UPT ;  /* 0x000000ff0400728c */ /* 0x000fd2000bf05270 */
[----:B-1----:R-:W-:Y:S05]  /*0130*/  BRA.U UP0, `(.L_x_1) ;  /* 0xfffffffd00f07547 */ /* 0x002fea000b83ffff */
.L_x_0:
[----:B------:R-:W-:Y:S01]  /*0140*/  CS2R R2, SR_CLOCKLO ;  /* 0x0000000000027805 */ /* 0x000fe20000015000 */
[----:B------:R-:W0:Y:S05]  /*0150*/  LDC.64 R6, c[0x0][0x388] ;  /* 0x0000e200ff067b82 */ /* 0x000e2a0000000a00 */
[----:B------:R-:W-:-:S04]  /*0160*/  IADD3 R4, P0, PT, -R4, R2, RZ ;  /* 0x0000000204047210 */ /* 0x000fc80007f1e1ff */
[----:B------:R-:W-:Y:S01]  /*0170*/  IADD3.X R5, PT, PT, ~R5, R3, RZ, P0, !PT ;  /* 0x0000000305057210 */ /* 0x000fe200007fe5ff */
[----:B0-----:R-:W-:-:S05]  /*0180*/  IMAD.WIDE.U32 R2, R9, 0x8, R6 ;  /* 0x0000000809027825 */ /* 0x001fca00078e0006 */
[----:B------:R-:W-:Y:S01]  /*0190*/  STG.E.64 desc[UR6][R2.64], R4 ;  /* 0x0000000402007986 */ /* 0x000fe2000c101b06 */
[----:B------:R-:W-:Y:S05]  /*01a0*/  EXIT ;  /* 0x000000000000794d */ /* 0x000fea0003800000 */
.L_x_2:
[----:B------:R-:W-:-:S00]  /*01b0*/  BRA `(.L_x_2) ;  /* 0xfffffffc00fc7947 */ /* 0x000fc0000383ffff */
[----:B------:R-:W-:-:S00]  /*01c0*/  NOP ;  /* 0x0000000000007918 */ /* 0x000fc00000000000 */
        /* <DEDUP_REMOVED lines=11> */
.L_x_32:


//--------------------- .text._Z30shared_atomic_bank_test_kernelPmii --------------------------
	.section	.text._Z30shared_atomic_bank_test_kernelPmii,"ax",@progbits
	.align	128
        .global         _Z30shared_atomic_bank_test_kernelPmii
        .type           _Z30shared_atomic_bank_test_kernelPmii,@function
        .size           _Z30shared_atomic_bank_test_kernelPmii,(.L_x_33 - _Z30shared_atomic_bank_test_kernelPmii)
        .other          _Z30shared_atomic_bank_test_kernelPmii,@"STO_CUDA_ENTRY STV_DEFAULT"
_Z30shared_atomic_bank_test_kernelPmii:
.text._Z30shared_atomic_bank_test_kernelPmii:
[----:B------:R-:W-:Y:S01]  /*0000*/  LDC R1, c[0x0][0x37c] ;  /* 0x0000df00ff017b82 */ /* 0x000fe20000000800 */
[----:B------:R-:W0:Y:S02]  /*0010*/  S2R R5, SR_TID.X ;  /* 0x0000000000057919 */ /* 0x000e240000002100 */
[C---:B0-----:R-:W-:Y:S02]  /*0020*/  ISETP.GT.U32.AND P0, PT, R5.reuse, 0xff, PT ;  /* 0x000000ff0500780c */ /* 0x041fe40003f04070 */
[----:B------:R-:W-:-:S11]  /*0030*/  ISETP.GT.U32.AND P1, PT, R5, 0x1f, PT ;  /* 0x0000001f0500780c */ /* 0x000fd60003f24070 */
[----:B------:R-:W0:Y:S01]  /*0040*/  @!P0 S2R R3, SR_CgaCtaId ;  /* 0x0000000000038919 */ /* 0x000e220000008800 */
[----:B------:R-:W-:-:S04]  /*0050*/  @!P0 MOV R0, 0x400 ;  /* 0x0000040000008802 */ /* 0x000fc80000000f00 */
[----:B0-----:R-:W-:-:S05]  /*0060*/  @!P0 LEA R0, R3, R0, 0x18 ;  /* 0x0000000003008211 */ /* 0x001fca00078ec0ff */
[----:B------:R-:W-:-:S05]  /*0070*/  @!P0 IMAD R0, R5, 0x4, R0 ;  /* 0x0000000405008824 */ /* 0x000fca00078e0200 */
[----:B------:R0:W-:Y:S01]  /*0080*/  @!P0 STS [R0], RZ ;  /* 0x000000ff00008388 */ /* 0x0001e20000000800 */
[----:B------:R-:W-:Y:S06]  /*0090*/  BAR.SYNC.DEFER_BLOCKING 0x0 ;  /* 0x0000000000007b1d */ /* 0x000fec0000010000 */
[----:B------:R-:W-:Y:S05]  /*00a0*/  @P1 EXIT ;  /* 0x000000000000194d */ /* 0x000fea0003800000 */
[----:B------:R-:W-:-:S13]  /*00b0*/  ISETP.NE.AND P0, PT, R5, RZ, PT ;  /* 0x000000ff0500720c */ /* 0x000fda0003f05270 */
[----:B------:R-:W-:Y:S01]  /*00c0*/  @!P0 CS2R R2, SR_CLOCKLO ;  /* 0x0000000000028805 */ /* 0x000fe20000015000 */
[----:B------:R-:W1:Y:S01]  /*00d0*/  @!P0 S2R R7, SR_CgaCtaId ;  /* 0x0000000000078919 */ /* 0x000e620000008800 */
[----:B------:R-:W2:Y:S01]  /*00e0*/  LDCU UR4, c[0x0][0x388] ;  /* 0x00007100ff0477ac */ /* 0x000ea20008000800 */
[----:B0-----:R-:W-:Y:S01]  /*00f0*/  @!P0 MOV R0, 0x400 ;  /* 0x0000040000008802 */ /* 0x001fe20000000f00 */
[----:B--2---:R-:W-:-:S03]  /*0100*/  UISETP.GE.AND UP0, UPT, UR4, 0x1, UPT ;  /* 0x000000010400788c */ /* 0x004fc6000bf06270 */
[----:B-1----:R-:W-:-:S05]  /*0110*/  @!P0 LEA R7, R7, R0, 0x18 ;  /* 0x0000000007078211 */ /* 0x002fca00078ec0ff */
[----:B------:R0:W-:Y:S01]  /*0120*/  @!P0 STS.64 [R7+0x400], R2 ;  /* 0x0004000207008388 */ /* 0x0001e20000000a00 */
[----:B------:R-:W-:Y:S01]  /*0130*/  NOP ;  /* 0x0000000000007918 */ /* 0x000fe20000000000 */
[----:B------:R-:W-:Y:S05]  /*0140*/  BRA.U !UP0, `(.L_x_3) ;  /* 0x0000000108307547 */ /* 0x000fea000b800000 */
[----:B------:R-:W1:Y:S01]  /*0150*/  LDCU UR5, c[0x0][0x38c] ;  /* 0x00007180ff0577ac */ /* 0x000e620008000800 */
[----:B------:R-:W2:Y:S01]  /*0160*/  S2UR UR6, SR_CgaCtaId ;  /* 0x00000000000679c3 */ /* 0x000ea20000008800 */
[----:B------:R-:W-:Y:S01]  /*0170*/  UIADD3 UR4, UPT, UPT, -UR4, URZ, URZ ;  /* 0x000000ff04047290 */ /* 0x000fe2000fffe1ff */
[----:B-1----:R-:W-:Y:S01]  /*0180*/  IMAD R0, R5, UR5, RZ ;  /* 0x0000000505007c24 */ /* 0x002fe2000f8e02ff */
[----:B------:R-:W-:-:S03]  /*0190*/  UMOV UR5, 0x400 ;  /* 0x0000040000057882 */ /* 0x000fc60000000000 */
[----:B------:R-:W-:Y:S01]  /*01a0*/  IMAD.SHL.U32 R0, R0, 0x4, RZ ;  /* 0x0000000400007824 */ /* 0x000fe200078e00ff */
[----:B--2---:R-:W-:-:S04]  /*01b0*/  ULEA UR5, UR6, UR5, 0x18 ;  /* 0x0000000506057291 */ /* 0x004fc8000f8ec0ff */
[----:B------:R-:W-:-:S08]  /*01c0*/  LOP3.LUT R0, R0, 0x3fc, RZ, 0xc0, !PT ;  /* 0x000003fc00007812 */ /* 0x000fd000078ec0ff */
.L_x_4:
[----:B------:R1:W-:Y:S01]  /*01d0*/  ATOMS.POPC.INC.32 RZ, [R0+UR5] ;  /* 0x0000000000ff7f8c */ /* 0x0003e2000d800005 */
[----:B------:R-:W-:-:S04]  /*01e0*/  UIADD3 UR4, UPT, UPT, UR4, 0x1, URZ ;  /* 0x0000000104047890 */ /* 0x000fc8000fffe0ff */
[----:B------:R-:W-:-:S09]  /*01f0*/  UISETP.NE.AND UP0, UPT, UR4, URZ, UPT ;  /* 0x000000ff0400728c */ /* 0x000fd2000bf05270 */
[----:B-1----:R-:W-:Y:S05]  /*0200*/  BRA.U UP0, `(.L_x_4) ;  /* 0xfffffffd00f07547 */ /* 0x002fea000b83ffff */
.L_x_3:
[----:B------:R-:W-:Y:S01]  /*0210*/  NOP ;  /* 0x0000000000007918 */ /* 0x000fe20000000000 */
[----:B------:R-:W-:Y:S05]  /*0220*/  @P0 EXIT ;  /* 0x000000000000094d */ /* 0x000fea0003800000 */
[----:B------:R-:W1:Y:S01]  /*0230*/  LDCU.64 UR6, c[0x0][0x358] ;  /* 0x00006b00ff0677ac */ /* 0x000e620008000a00 */
[----:B------:R-:W-:Y:S01]  /*0240*/  NOP ;  /* 0x0000000000007918 */ /* 0x000fe20000000000 */
[----:B0-----:R-:W-:Y:S01]  /*0250*/  CS2R R6, SR_CLOCKLO ;  /* 0x0000000000067805 */ /* 0x001fe20000015000 */
[----:B------:R-:W0:Y:S01]  /*0260*/  S2UR UR5, SR_CgaCtaId ;  /* 0x00000000000579c3 */ /* 0x000e220000008800 */
[----:B------:R-:W-:-:S07]  /*0270*/  UMOV UR4, 0x400 ;  /* 0x0000040000047882 */ /* 0x000fce0000000000 */
[----:B------:R-:W1:Y:S01]  /*0280*/  LDC.64 R4, c[0x0][0x380] ;  /* 0x0000e000ff047b82 */ /* 0x000e620000000a00 */
[----:B0-----:R-:W-:-:S09]  /*0290*/  ULEA UR4, UR5, UR4, 0x18 ;  /* 0x0000000405047291 */ /* 0x001fd2000f8ec0ff */
[----:B------:R-:W0:Y:S02]  /*02a0*/  LDS.64 R2, [UR4+0x400] ;  /* 0x00040004ff027984 */ /* 0x000e240008000a00 */
[----:B0-----:R-:W-:-:S05]  /*02b0*/  IADD3 R2, P0, PT, -R2, R6, RZ ;  /* 0x0000000602027210 */ /* 0x001fca0007f1e1ff */
[----:B------:R-:W-:-:S05]  /*02c0*/  IMAD.X R3, R7, 0x1, ~R3, P0 ;  /* 0x0000000107037824 */ /* 0x000fca00000e0e03 */
[----:B-1----:R-:W-:Y:S01]  /*02d0*/  STG.E.64 desc[UR6][R4.64], R2 ;  /* 0x0000000204007986 */ /* 0x002fe2000c101b06 */
[----:B------:R-:W-:Y:S05]  /*02e0*/  EXIT ;  /* 0x000000000000794d */ /* 0x000fea0003800000 */
.L_x_5:
        /* <DEDUP_REMOVED lines=9> */
.L_x_33:


//--------------------- .text._Z32global_atomic_no_conflict_kernelPiPmi --------------------------
	.section	.text._Z32global_atomic_no_conflict_kernelPiPmi,"ax",@progbits
	.align	128
        .global         _Z32global_atomic_no_conflict_kernelPiPmi
        .type           _Z32global_atomic_no_conflict_kernelPiPmi,@function
        .size           _Z32global_atomic_no_conflict_kernelPiPmi,(.L_x_34 - _Z32global_atomic_no_conflict_kernelPiPmi)
        .other          _Z32global_atomic_no_conflict_kernelPiPmi,@"STO_CUDA_ENTRY STV_DEFAULT"
_Z32global_atomic_no_conflict_kernelPiPmi:
.text._Z32global_atomic_no_conflict_kernelPiPmi:
[----:B------:R-:W-:Y:S01]  /*0000*/  LDC R1, c[0x0][0x37c] ;  /* 0x0000df00ff017b82 */ /* 0x000fe20000000800 */
[----:B------:R-:W0:Y:S07]  /*0010*/  S2R R7, SR_TID.X ;  /* 0x0000000000077919 */ /* 0x000e2e0000002100 */
[----:B------:R-:W1:Y:S01]  /*0020*/  S2UR UR4, SR_CTAID.X ;  /* 0x00000000000479c3 */ /* 0x000e620000002500 */
[----:B0-----:R-:W-:-:S04]  /*0030*/  ISETP.GT.U32.AND P0, PT, R7, 0x1f, PT ;  /* 0x0000001f0700780c */ /* 0x001fc80003f04070 */
[----:B-1----:R-:W-:-:S13]  /*0040*/  ISETP.NE.OR P0, PT, RZ, UR4, P0 ;  /* 0x00000004ff007c0c */ /* 0x002fda0008705670 */
[----:B------:R-:W-:Y:S05]  /*0050*/  @P0 EXIT ;  /* 0x000000000000094d */ /* 0x000fea0003800000 */
[----:B------:R-:W-:-:S13]  /*0060*/  ISETP.NE.AND P0, PT, R7, RZ, PT ;  /* 0x000000ff0700720c */ /* 0x000fda0003f05270 */
[----:B------:R-:W-:Y:S01]  /*0070*/  @!P0 CS2R R2, SR_CLOCKLO ;  /* 0x0000000000028805 */ /* 0x000fe20000015000 */
[----:B------:R-:W0:Y:S01]  /*0080*/  @!P0 S2R R5, SR_CgaCtaId ;  /* 0x0000000000058919 */ /* 0x000e220000008800 */
[----:B------:R-:W1:Y:S01]  /*0090*/  LDCU UR4, c[0x0][0x390] ;  /* 0x00007200ff0477ac */ /* 0x000e620008000800 */
[----:B------:R-:W-:Y:S01]  /*00a0*/  @!P0 MOV R0, 0x400 ;  /* 0x0000040000008802 */ /* 0x000fe20000000f00 */
[----:B------:R-:W2:Y:S01]  /*00b0*/  LDCU.64 UR6, c[0x0][0x358] ;  /* 0x00006b00ff0677ac */ /* 0x000ea20008000a00 */
[----:B-1----:R-:W-:Y:S02]  /*00c0*/  UISETP.GE.AND UP0, UPT, UR4, 0x1, UPT ;  /* 0x000000010400788c */ /* 0x002fe4000bf06270 */
[----:B0-----:R-:W-:-:S05]  /*00d0*/  @!P0 LEA R5, R5, R0, 0x18 ;  /* 0x0000000005058211 */ /* 0x001fca00078ec0ff */
[----:B------:R0:W-:Y:S01]  /*00e0*/  @!P0 STS.64 [R5], R2 ;  /* 0x0000000205008388 */ /* 0x0001e20000000a00 */
[----:B------:R-:W-:Y:S01]  /*00f0*/  NOP ;  /* 0x0000000000007918 */ /* 0x000fe20000000000 */
[----:B--2---:R-:W-:Y:S05]  /*0100*/  BRA.U !UP0, `(.L_x_6) ;  /* 0x0000000108207547 */ /* 0x004fea000b800000 */
[----:B0-----:R-:W0:Y:S01]  /*0110*/  LDC.64 R2, c[0x0][0x380] ;  /* 0x0000e000ff027b82 */ /* 0x001e220000000a00 */
[----:B------:R-:W-:Y:S01]  /*0120*/  IMAD.MOV.U32 R5, RZ, RZ, 0x1 ;  /* 0x00000001ff057424 */ /* 0x000fe200078e00ff */
[----:B------:R-:W-:Y:S01]  /*0130*/  UIADD3 UR4, UPT, UPT, -UR4, URZ, URZ ;  /* 0x000000ff04047290 */ /* 0x000fe2000fffe1ff */
[----:B0-----:R-:W-:-:S11]  /*0140*/  IMAD.WIDE.U32 R2, R7, 0x4, R2 ;  /* 0x0000000407027825 */ /* 0x001fd600078e0002 */
.L_x_7:
[----:B------:R1:W-:Y:S01]  /*0150*/  REDG.E.ADD.STRONG.GPU desc[UR6][R2.64], R5 ;  /* 0x000000050200798e */ /* 0x0003e2000c12e106 */
[----:B------:R-:W-:-:S04]  /*0160*/  UIADD3 UR4, UPT, UPT, UR4, 0x1, URZ ;  /* 0x0000000104047890 */ /* 0x000fc8000fffe0ff */
[----:B------:R-:W-:-:S09]  /*0170*/  UISETP.NE.AND UP0, UPT, UR4, URZ, UPT ;  /* 0x000000ff0400728c */ /* 0x000fd2000bf05270 */
[----:B-1----:R-:W-:Y:S05]  /*0180*/  BRA.U UP0, `(.L_x_7) ;  /* 0xfffffffd00f07547 */ /* 0x002fea000b83ffff */
.L_x_6:
[----:B------:R-:W-:Y:S01]  /*0190*/  NOP ;  /* 0x0000000000007918 */ /* 0x000fe20000000000 */
[----:B------:R-:W-:Y:S05]  /*01a0*/  @P0 EXIT ;  /* 0x000000000000094d */ /* 0x000fea0003800000 */
[----:B------:R-:W-:Y:S01]  /*01b0*/  CS2R R6, SR_CLOCKLO ;  /* 0x0000000000067805 */ /* 0x000fe20000015000 */
[----:B------:R-:W1:Y:S01]  /*01c0*/  S2UR UR5, SR_CgaCtaId ;  /* 0x00000000000579c3 */ /* 0x000e620000008800 */
[----:B------:R-:W-:-:S07]  /*01d0*/  UMOV UR4, 0x400 ;  /* 0x0000040000047882 */ /* 0x000fce0000000000 */
[----:B0-----:R-:W0:Y:S01]  /*01e0*/  LDC.64 R4, c[0x0][0x388] ;  /* 0x0000e200ff047b82 */ /* 0x001e220000000a00 */
[----:B-1----:R-:W-:-:S09]  /*01f0*/  ULEA UR4, UR5, UR4, 0x18 ;  /* 0x0000000405047291 */ /* 0x002fd2000f8ec0ff */
[----:B------:R-:W1:Y:S02]  /*0200*/  LDS.64 R2, [UR4] ;  /* 0x00000004ff027984 */ /* 0x000e640008000a00 */
[----:B-1----:R-:W-:-:S05]  /*0210*/  IADD3 R2, P0, PT, -R2, R6, RZ ;  /* 0x0000000602027210 */ /* 0x002fca0007f1e1ff */
[----:B------:R-:W-:-:S05]  /*0220*/  IMAD.X R3, R7, 0x1, ~R3, P0 ;  /* 0x0000000107037824 */ /* 0x000fca00000e0e03 */
[----:B0-----:R-:W-:Y:S01]  /*0230*/  STG.E.64 desc[UR6][R4.64], R2 ;  /* 0x0000000204007986 */ /* 0x001fe2000c101b06 */
[----:B------:R-:W-:Y:S05]  /*0240*/  EXIT ;  /* 0x000000000000794d */ /* 0x000fea0003800000 */
.L_x_8:
        /* <DEDUP_REMOVED lines=11> */
.L_x_34:


//--------------------- .text._Z32shared_atomic_no_conflict_kernelPmi --------------------------
	.section	.text._Z32shared_atomic_no_conflict_kernelPmi,"ax",@progbits
	.align	128
        .global         _Z32shared_atomic_no_conflict_kernelPmi
        .type           _Z32shared_atomic_no_conflict_kernelPmi,@function
        .size           _Z32shared_atomic_no_conflict_kernelPmi,(.L_x_35 - _Z32shared_atomic_no_conflict_kernelPmi)
        .other          _Z32shared_atomic_no_conflict_kernelPmi,@"STO_CUDA_ENTRY STV_DEFAULT"
_Z32shared_atomic_no_conflict_kernelPmi:
.text._Z32shared_atomic_no_conflict_kernelPmi:
[----:B------:R-:W-:Y:S01]  /*0000*/  LDC R1, c[0x0][0x37c] ;  /* 0x0000df00ff017b82 */ /* 0x000fe20000000800 */
[----:B------:R-:W0:Y:S07]  /*0010*/  S2R R2, SR_TID.X ;  /* 0x0000000000027919 */ /* 0x000e2e0000002100 */
[----:B------:R-:W1:Y:S01]  /*0020*/  S2UR UR5, SR_CgaCtaId ;  /* 0x00000000000579c3 */ /* 0x000e620000008800 */
[----:B------:R-:W-:Y:S02]  /*0030*/  UMOV UR4, 0x400 ;  /* 0x0000040000047882 */ /* 0x000fe40000000000 */
[----:B-1----:R-:W-:Y:S01]  /*0040*/  ULEA UR4, UR5, UR4, 0x18 ;  /* 0x0000000405047291 */ /* 0x002fe2000f8ec0ff */
[----:B0-----:R-:W-:-:S05]  /*0050*/  ISETP.GT.U32.AND P0, PT, R2, 0xff, PT ;  /* 0x000000ff0200780c */ /* 0x001fca0003f04070 */
[C---:B------:R-:W-:Y:S02]  /*0060*/  LEA R0, R2.reuse, UR4, 0x2 ;  /* 0x0000000402007c11 */ /* 0x040fe4000f8e10ff */
[----:B------:R-:W-:-:S06]  /*0070*/  ISETP.GT.U32.AND P1, PT, R2, 0x1f, PT ;  /* 0x0000001f0200780c */ /* 0x000fcc0003f24070 */
[----:B------:R0:W-:Y:S01]  /*0080*/  @!P0 STS [R0], RZ ;  /* 0x000000ff00008388 */ /* 0x0001e20000000800 */
[----:B------:R-:W-:Y:S06]  /*0090*/  BAR.SYNC.DEFER_BLOCKING 0x0 ;  /* 0x0000000000007b1d */ /* 0x000fec0000010000 */
[----:B------:R-:W-:Y:S05]  /*00a0*/  @P1 EXIT ;  /* 0x000000000000194d */ /* 0x000fea0003800000 */
[----:B------:R-:W-:-:S13]  /*00b0*/  ISETP.NE.AND P0, PT, R2, RZ, PT ;  /* 0x000000ff0200720c */ /* 0x000fda0003f05270 */
[----:B------:R-:W-:Y:S01]  /*00c0*/  @!P0 CS2R R2, SR_CLOCKLO ;  /* 0x0000000000028805 */ /* 0x000fe20000015000 */
[----:B------:R-:W1:Y:S04]  /*00d0*/  LDCU UR5, c[0x0][0x388] ;  /* 0x00007100ff0577ac */ /* 0x000e680008000800 */
[----:B------:R2:W-:Y:S01]  /*00e0*/  @!P0 STS.64 [UR4+0x400], R2 ;  /* 0x00040002ff008988 */ /* 0x0005e20008000a04 */
[----:B-1----:R-:W-:Y:S01]  /*00f0*/  UISETP.GE.AND UP0, UPT, UR5, 0x1, UPT ;  /* 0x000000010500788c */ /* 0x002fe2000bf06270 */
[----:B------:R-:W-:-:S08]  /*0100*/  NOP ;  /* 0x0000000000007918 */ /* 0x000fd00000000000 */
[----:B--2---:R-:W-:Y:S05]  /*0110*/  BRA.U !UP0, `(.L_x_9) ;  /* 0x0000000108147547 */ /* 0x004fea000b800000 */
[----:B------:R-:W-:-:S12]  /*0120*/  UIADD3 UR5, UPT, UPT, -UR5, URZ, URZ ;  /* 0x000000ff05057290 */ /* 0x000fd8000fffe1ff */
.L_x_10:
[----:B------:R1:W-:Y:S01]  /*0130*/  ATOMS.POPC.INC.32 RZ, [R0+URZ] ;  /* 0x0000000000ff7f8c */ /* 0x0003e2000d8000ff */
[----:B------:R-:W-:-:S04]  /*0140*/  UIADD3 UR5, UPT, UPT, UR5, 0x1, URZ ;  /* 0x0000000105057890 */ /* 0x000fc8000fffe0ff */
[----:B------:R-:W-:-:S09]  /*0150*/  UISETP.NE.AND UP0, UPT, UR5, URZ, UPT ;  /* 0x000000ff0500728c */ /* 0x000fd2000bf05270 */
[----:B-1----:R-:W-:Y:S05]  /*0160*/  BRA.U UP0, `(.L_x_10) ;  /* 0xfffffffd00f07547 */ /* 0x002fea000b83ffff */
.L_x_9:
[----:B------:R-:W-:Y:S01]  /*0170*/  NOP ;  /* 0x0000000000007918 */ /* 0x000fe20000000000 */
[----:B------:R-:W-:Y:S05]  /*0180*/  @P0 EXIT ;  /* 0x000000000000094d */ /* 0x000fea0003800000 */
[----:B------:R-:W1:Y:S01]  /*0190*/  LDCU.64 UR6, c[0x0][0x358] ;  /* 0x00006b00ff0677ac */ /* 0x000e620008000a00 */
[----:B------:R-:W-:Y:S01]  /*01a0*/  NOP ;  /* 0x0000000000007918 */ /* 0x000fe20000000000 */
[----:B------:R-:W-:Y:S01]  /*01b0*/  CS2R R6, SR_CLOCKLO ;  /* 0x0000000000067805 */ /* 0x000fe20000015000 */
[----:B------:R-:W2:Y:S01]  /*01c0*/  LDS.64 R2, [UR4+0x400] ;  /* 0x00040004ff027984 */ /* 0x000ea20008000a00 */
[----:B------:R-:W1:Y:S04]  /*01d0*/  LDC.64 R4, c[0x0][0x380] ;  /* 0x0000e000ff047b82 */ /* 0x000e680000000a00 */
[----:B--2---:R-:W-:-:S05]  /*01e0*/  IADD3 R2, P0, PT, -R2, R6, RZ ;  /* 0x0000000602027210 */ /* 0x004fca0007f1e1ff */
[----:B------:R-:W-:-:S05]  /*01f0*/  IMAD.X R3, R7, 0x1, ~R3, P0 ;  /* 0x0000000107037824 */ /* 0x000fca00000e0e03 */
[----:B-1----:R-:W-:Y:S01]  /*0200*/  STG.E.64 desc[UR6][R4.64], R2 ;  /* 0x0000000204007986 */ /* 0x002fe2000c101b06 */
[----:B------:R-:W-:Y:S05]  /*0210*/  EXIT ;  /* 0x000000000000794d */ /* 0x000fea0003800000 */
.L_x_11:
        /* <DEDUP_REMOVED lines=14> */
.L_x_35:


//--------------------- .text._Z25warp_global_atomic_kernelPiPmi --------------------------
	.section	.text._Z25warp_global_atomic_kernelPiPmi,"ax",@progbits
	.align	128
        .global         _Z25warp_global_atomic_kernelPiPmi
        .type           _Z25warp_global_atomic_kernelPiPmi,@function
        .size           _Z25warp_global_atomic_kernelPiPmi,(.L_x_36 - _Z25warp_global_atomic_kernelPiPmi)
        .other          _Z25warp_global_atomic_kernelPiPmi,@"STO_CUDA_ENTRY STV_DEFAULT"
_Z25warp_global_atomic_kernelPiPmi:
.text._Z25warp_global_atomic_kernelPiPmi:
[----:B------:R-:W-:Y:S01]  /*0000*/  LDC R1, c[0x0][0x37c] ;  /* 0x0000df00ff017b82 */ /* 0x000fe20000000800 */
[----:B------:R-:W0:Y:S07]  /*0010*/  S2R R0, SR_TID.X ;  /* 0x0000000000007919 */ /* 0x000e2e0000002100 */
[----:B------:R-:W0:Y:S01]  /*0020*/  S2UR UR4, SR_CTAID.X ;  /* 0x00000000000479c3 */ /* 0x000e220000002500 */
[----:B------:R-:W1:Y:S01]  /*0030*/  LDCU.64 UR6, c[0x0][0x358] ;  /* 0x00006b00ff0677ac */ /* 0x000e620008000a00 */
[----:B0-----:R-:W-:-:S02]  /*0040*/  LOP3.LUT P1, RZ, R0, UR4, RZ, 0xfc, !PT ;  /* 0x0000000400ff7c12 */ /* 0x001fc4000f82fcff */
[----:B------:R-:W-:-:S04]  /*0050*/  ISETP.GT.U32.AND P0, PT, R0, 0x1f, PT ;  /* 0x0000001f0000780c */ /* 0x000fc80003f04070 */
[----:B------:R-:W-:-:S07]  /*0060*/  ISETP.NE.OR P0, PT, RZ, UR4, P0 ;  /* 0x00000004ff007c0c */ /* 0x000fce0008705670 */
[----:B------:R-:W1:Y:S02]  /*0070*/  @!P1 LDC.64 R2, c[0x0][0x380] ;  /* 0x0000e000ff029b82 */ /* 0x000e640000000a00 */
[----:B-1----:R0:W-:Y:S06]  /*0080*/  @!P1 STG.E desc[UR6][R2.64], RZ ;  /* 0x000000ff02009986 */ /* 0x0021ec000c101906 */
[----:B------:R-:W-:Y:S06]  /*0090*/  BAR.SYNC.DEFER_BLOCKING 0x0 ;  /* 0x0000000000007b1d */ /* 0x000fec0000010000 */
[----:B------:R-:W-:Y:S05]  /*00a0*/  @P0 EXIT ;  /* 0x000000000000094d */ /* 0x000fea0003800000 */
[----:B------:R-:W-:-:S13]  /*00b0*/  ISETP.NE.AND P0, PT, R0, RZ, PT ;  /* 0x000000ff0000720c */ /* 0x000fda0003f05270 */
[----:B0-----:R-:W-:Y:S01]  /*00c0*/  @!P0 CS2R R2, SR_CLOCKLO ;  /* 0x0000000000028805 */ /* 0x001fe20000015000 */
[----:B------:R-:W0:Y:S01]  /*00d0*/  @!P0 S2R R5, SR_CgaCtaId ;  /* 0x0000000000058919 */ /* 0x000e220000008800 */
[----:B------:R-:W1:Y:S01]  /*00e0*/  LDCU UR4, c[0x0][0x390] ;  /* 0x00007200ff0477ac */ /* 0x000e620008000800 */
[----:B------:R-:W-:Y:S01]  /*00f0*/  @!P0 MOV R0, 0x400 ;  /* 0x0000040000008802 */ /* 0x000fe20000000f00 */
[----:B-1----:R-:W-:-:S03]  /*0100*/  UISETP.GE.AND UP0, UPT, UR4, 0x1, UPT ;  /* 0x000000010400788c */ /* 0x002fc6000bf06270 */
[----:B0-----:R-:W-:-:S05]  /*0110*/  @!P0 LEA R5, R5, R0, 0x18 ;  /* 0x0000000005058211 */ /* 0x001fca00078ec0ff */
[----:B------:R0:W-:Y:S01]  /*0120*/  @!P0 STS.64 [R5], R2 ;  /* 0x0000000205008388 */ /* 0x0001e20000000a00 */
[----:B------:R-:W-:Y:S01]  /*0130*/  NOP ;  /* 0x0000000000007918 */ /* 0x000fe20000000000 */
[----:B------:R-:W-:Y:S05]  /*0140*/  BRA.U !UP0, `(.L_x_12) ;  /* 0x00000001082c7547 */ /* 0x000fea000b800000 */
[----:B------:R-:W1:Y:S01]  /*0150*/  S2R R0, SR_LANEID ;  /* 0x0000000000007919 */ /* 0x000e620000000000 */
[----:B0-----:R-:W0:Y:S01]  /*0160*/  LDC.64 R2, c[0x0][0x380] ;  /* 0x0000e000ff027b82 */ /* 0x001e220000000a00 */
[----:B------:R-:W-:-:S12]  /*0170*/  UIADD3 UR4, UPT, UPT, -UR4, URZ, URZ ;  /* 0x000000ff04047290 */ /* 0x000fd8000fffe1ff */
.L_x_13:
[----:B------:R-:W-:Y:S02]  /*0180*/  VOTEU.ANY UR5, UPT, PT ;  /* 0x0000000000057886 */ /* 0x000fe400038e0100 */
[----:B------:R-:W-:Y:S02]  /*0190*/  UFLO.U32 UR8, UR5 ;  /* 0x00000005000872bd */ /* 0x000fe400080e0000 */
[----:B------:R-:W0:Y:S04]  /*01a0*/  POPC R5, UR5 ;  /* 0x0000000500057d09 */ /* 0x000e280008000000 */
[----:B-1----:R-:W-:-:S13]  /*01b0*/  ISETP.EQ.U32.AND P1, PT, R0, UR8, PT ;  /* 0x0000000800007c0c */ /* 0x002fda000bf22070 */
[----:B0-----:R2:W-:Y:S01]  /*01c0*/  @P1 REDG.E.ADD.STRONG.GPU desc[UR6][R2.64], R5 ;  /* 0x000000050200198e */ /* 0x0015e2000c12e106 */
[----:B------:R-:W-:-:S04]  /*01d0*/  UIADD3 UR4, UPT, UPT, UR4, 0x1, URZ ;  /* 0x0000000104047890 */ /* 0x000fc8000fffe0ff */
[----:B------:R-:W-:-:S09]  /*01e0*/  UISETP.NE.AND UP0, UPT, UR4, URZ, UPT ;  /* 0x000000ff0400728c */ /* 0x000fd2000bf05270 */
[----:B--2---:R-:W-:Y:S05]  /*01f0*/  BRA.U UP0, `(.L_x_13) ;  /* 0xfffffffd00e07547 */ /* 0x004fea000b83ffff */
.L_x_12:
        /* <DEDUP_REMOVED lines=12> */
.L_x_14:
        /* <DEDUP_REMOVED lines=12> */
.L_x_36:


//--------------------- .text._Z25warp_shared_atomic_kernelPmi --------------------------
	.section	.text._Z25warp_shared_atomic_kernelPmi,"ax",@progbits
	.align	128
        .global         _Z25warp_shared_atomic_kernelPmi
        .type           _Z25warp_shared_atomic_kernelPmi,@function
        .size           _Z25warp_shared_atomic_kernelPmi,(.L_x_37 - _Z25warp_shared_atomic_kernelPmi)
        .other          _Z25warp_shared_atomic_kernelPmi,@"STO_CUDA_ENTRY STV_DEFAULT"
_Z25warp_shared_atomic_kernelPmi:
.text._Z25warp_shared_atomic_kernelPmi:
[----:B------:R-:W-:Y:S01]  /*0000*/  LDC R1, c[0x0][0x37c] ;  /* 0x0000df00ff017b82 */ /* 0x000fe20000000800 */
[----:B------:R-:W0:Y:S01]  /*0010*/  S2R R0, SR_TID.X ;  /* 0x0000000000007919 */ /* 0x000e220000002100 */
[----:B------:R-:W-:Y:S01]  /*0020*/  BSSY.RECONVERGENT B0, `(.L_x_15) ;  /* 0x0000009000007945 */ /* 0x000fe20003800200 */
[----:B0-----:R-:W-:-:S13]  /*0030*/  ISETP.NE.AND P0, PT, R0, RZ, PT ;  /* 0x000000ff0000720c */ /* 0x001fda0003f05270 */
[----:B------:R-:W-:Y:S05]  /*0040*/  @P0 BRA `(.L_x_16) ;  /* 0x0000000000180947 */ /* 0x000fea0003800000 */
[----:B------:R-:W0:Y:S01]  /*0050*/  S2UR UR5, SR_CgaCtaId ;  /* 0x00000000000579c3 */ /* 0x000e220000008800 */
[----:B------:R-:W-:Y:S02]  /*0060*/  UMOV UR4, 0x400 ;  /* 0x0000040000047882 */ /* 0x000fe40000000000 */
[----:B0-----:R-:W-:-:S09]  /*0070*/  ULEA UR4, UR5, UR4, 0x18 ;  /* 0x0000000405047291 */ /* 0x001fd2000f8ec0ff */
[----:B------:R-:W-:Y:S01]  /*0080*/  STS [UR4], RZ ;  /* 0x000000ffff007988 */ /* 0x000fe20008000804 */
[----:B------:R0:W-:Y:S06]  /*0090*/  MEMBAR.SC.CTA ;  /* 0x0000000000007992 */ /* 0x0001ec0000000000 */
[----:B------:R-:W-:-:S04]  /*00a0*/  DEPBAR.LE SB0, 0x0 ;  /* 0x000080000000791a */ /* 0x000fc80000000000 */
.L_x_16:
[----:B------:R-:W-:Y:S05]  /*00b0*/  BSYNC.RECONVERGENT B0 ;  /* 0x0000000000007941 */ /* 0x000fea0003800200 */
.L_x_15:
[----:B------:R-:W-:Y:S01]  /*00c0*/  BAR.SYNC.DEFER_BLOCKING 0x0 ;  /* 0x0000000000007b1d */ /* 0x000fe20000010000 */
[----:B------:R-:W-:-:S13]  /*00d0*/  ISETP.GT.U32.AND P1, PT, R0, 0x1f, PT ;  /* 0x0000001f0000780c */ /* 0x000fda0003f24070 */
[----:B------:R-:W-:Y:S05]  /*00e0*/  @P1 EXIT ;  /* 0x000000000000194d */ /* 0x000fea0003800000 */
[----:B------:R-:W-:Y:S01]  /*00f0*/  @!P0 CS2R R2, SR_CLOCKLO ;  /* 0x0000000000028805 */ /* 0x000fe20000015000 */
[----:B------:R-:W0:Y:S01]  /*0100*/  @!P0 S2R R5, SR_CgaCtaId ;  /* 0x0000000000058919 */ /* 0x000e220000008800 */
[----:B------:R-:W1:Y:S01]  /*0110*/  LDCU UR4, c[0x0][0x388] ;  /* 0x00007100ff0477ac */ /* 0x000e620008000800 */
[----:B------:R-:W-:Y:S01]  /*0120*/  @!P0 MOV R0, 0x400 ;  /* 0x0000040000008802 */ /* 0x000fe20000000f00 */
[----:B-1----:R-:W-:-:S03]  /*0130*/  UISETP.GE.AND UP0, UPT, UR4, 0x1, UPT ;  /* 0x000000010400788c */ /* 0x002fc6000bf06270 */
[----:B0-----:R-:W-:-:S05]  /*0140*/  @!P0 LEA R5, R5, R0, 0x18 ;  /* 0x0000000005058211 */ /* 0x001fca00078ec0ff */
[----:B------:R0:W-:Y:S01]  /*0150*/  @!P0 STS.64 [R5+0x8], R2 ;  /* 0x0000080205008388 */ /* 0x0001e20000000a00 */
[----:B------:R-:W-:Y:S01]  /*0160*/  NOP ;  /* 0x0000000000007918 */ /* 0x000fe20000000000 */
[----:B------:R-:W-:Y:S05]  /*0170*/  BRA.U !UP0, `(.L_x_17) ;  /* 0x0000000108207547 */ /* 0x000fea000b800000 */
[----:B------:R-:W1:Y:S01]  /*0180*/  S2UR UR6, SR_CgaCtaId ;  /* 0x00000000000679c3 */ /* 0x000e620000008800 */
[----:B------:R-:W-:Y:S01]  /*0190*/  UMOV UR5, 0x400 ;  /* 0x0000040000057882 */ /* 0x000fe20000000000 */
[----:B------:R-:W-:Y:S02]  /*01a0*/  UIADD3 UR4, UPT, UPT, -UR4, URZ, URZ ;  /* 0x000000ff04047290 */ /* 0x000fe4000fffe1ff */
[----:B-1----:R-:W-:-:S12]  /*01b0*/  ULEA UR5, UR6, UR5, 0x18 ;  /* 0x0000000506057291 */ /* 0x002fd8000f8ec0ff */
.L_x_18:
[----:B------:R-:W-:Y:S01]  /*01c0*/  ATOMS.POPC.INC.32 RZ, [UR5] ;  /* 0x00000000ffff7f8c */ /* 0x000fe2000d800005 */
[----:B------:R-:W-:-:S04]  /*01d0*/  UIADD3 UR4, UPT, UPT, UR4, 0x1, URZ ;  /* 0x0000000104047890 */ /* 0x000fc8000fffe0ff */
[----:B------:R-:W-:-:S09]  /*01e0*/  UISETP.NE.AND UP0, UPT, UR4, URZ, UPT ;  /* 0x000000ff0400728c */ /* 0x000fd2000bf05270 */
[----:B------:R-:W-:Y:S05]  /*01f0*/  BRA.U UP0, `(.L_x_18) ;  /* 0xfffffffd00f07547 */ /* 0x000fea000b83ffff */
.L_x_17:
[----:B------:R-:W-:Y:S01]  /*0200*/  NOP ;  /* 0x0000000000007918 */ /* 0x000fe20000000000 */
[----:B------:R-:W-:Y:S05]  /*0210*/  @P0 EXIT ;  /* 0x000000000000094d */ /* 0x000fea0003800000 */
[----:B------:R-:W1:Y:S01]  /*0220*/  LDCU.64 UR6, c[0x0][0x358] ;  /* 0x00006b00ff0677ac */ /* 0x000e620008000a00 */
[----:B------:R-:W-:Y:S01]  /*0230*/  NOP ;  /* 0x0000000000007918 */ /* 0x000fe20000000000 */
[----:B------:R-:W-:Y:S01]  /*0240*/  CS2R R6, SR_CLOCKLO ;  /* 0x0000000000067805 */ /* 0x000fe20000015000 */
[----:B------:R-:W2:Y:S01]  /*0250*/  S2UR UR5, SR_CgaCtaId ;  /* 0x00000000000579c3 */ /* 0x000ea20000008800 */
[----:B------:R-:W-:-:S07]  /*0260*/  UMOV UR4, 0x400 ;  /* 0x0000040000047882 */ /* 0x000fce0000000000 */
[----:B0-----:R-:W1:Y:S01]  /*0270*/  LDC.64 R4, c[0x0][0x380] ;  /* 0x0000e000ff047b82 */ /* 0x001e620000000a00 */
[----:B--2---:R-:W-:-:S09]  /*0280*/  ULEA UR4, UR5, UR4, 0x18 ;  /* 0x0000000405047291 */ /* 0x004fd2000f8ec0ff */
[----:B------:R-:W0:Y:S02]  /*0290*/  LDS.64 R2, [UR4+0x8] ;  /* 0x00000804ff027984 */ /* 0x000e240008000a00 */
[----:B0-----:R-:W-:-:S05]  /*02a0*/  IADD3 R2, P0, PT, -R2, R6, RZ ;  /* 0x0000000602027210 */ /* 0x001fca0007f1e1ff */
[----:B------:R-:W-:-:S05]  /*02b0*/  IMAD.X R3, R7, 0x1, ~R3, P0 ;  /* 0x0000000107037824 */ /* 0x000fca00000e0e03 */
[----:B-1----:R-:W-:Y:S01]  /*02c0*/  STG.E.64 desc[UR6][R4.64], R2 ;  /* 0x0000000204007986 */ /* 0x002fe2000c101b06 */
[----:B------:R-:W-:Y:S05]  /*02d0*/  EXIT ;  /* 0x000000000000794d */ /* 0x000fea0003800000 */
.L_x_19:
        /* <DEDUP_REMOVED lines=10> */
.L_x_37:


//--------------------- .text._Z29multi_sm_global_atomic_kernelPiPmi --------------------------
	.section	.text._Z29multi_sm_global_atomic_kernelPiPmi,"ax",@progbits
	.align	128
        .global         _Z29multi_sm_global_atomic_kernelPiPmi
        .type           _Z29multi_sm_global_atomic_kernelPiPmi,@function
        .size           _Z29multi_sm_global_atomic_kernelPiPmi,(.L_x_38 - _Z29multi_sm_global_atomic_kernelPiPmi)
        .other          _Z29multi_sm_global_atomic_kernelPiPmi,@"STO_CUDA_ENTRY STV_DEFAULT"
_Z29multi_sm_global_atomic_kernelPiPmi:
.text._Z29multi_sm_global_atomic_kernelPiPmi:
[----:B------:R-:W-:Y:S01]  /*0000*/  LDC R1, c[0x0][0x37c] ;  /* 0x0000df00ff017b82 */ /* 0x000fe20000000800 */
[----:B------:R-:W0:Y:S02]  /*0010*/  S2R R0, SR_TID.X ;  /* 0x0000000000007919 */ /* 0x000e240000002100 */
[----:B0-----:R-:W-:-:S13]  /*0020*/  ISETP.NE.AND P0, PT, R0, RZ, PT ;  /* 0x000000ff0000720c */ /* 0x001fda0003f05270 */
[----:B------:R-:W-:Y:S05]  /*0030*/  @P0 EXIT ;  /* 0x000000000000094d */ /* 0x000fea0003800000 */
[----:B------:R-:W-:Y:S01]  /*0040*/  CS2R R4, SR_CLOCKLO ;  /* 0x0000000000047805 */ /* 0x000fe20000015000 */
[----:B------:R-:W0:Y:S01]  /*0050*/  LDCU UR4, c[0x0][0x390] ;  /* 0x00007200ff0477ac */ /* 0x000e220008000800 */
[----:B------:R-:W1:Y:S01]  /*0060*/  LDCU.64 UR6, c[0x0][0x358] ;  /* 0x00006b00ff0677ac */ /* 0x000e620008000a00 */
[----:B0-----:R-:W-:-:S09]  /*0070*/  UISETP.GE.AND UP0, UPT, UR4, 0x1, UPT ;  /* 0x000000010400788c */ /* 0x001fd2000bf06270 */
[----:B-1----:R-:W-:Y:S05]  /*0080*/  BRA.U !UP0, `(.L_x_20) ;  /* 0x00000001081c7547 */ /* 0x002fea000b800000 */
[----:B------:R-:W0:Y:S01]  /*0090*/  LDC.64 R2, c[0x0][0x380] ;  /* 0x0000e000ff027b82 */ /* 0x000e220000000a00 */
[----:B------:R-:W-:Y:S01]  /*00a0*/  IMAD.MOV.U32 R7, RZ, RZ, 0x1 ;  /* 0x00000001ff077424 */ /* 0x000fe200078e00ff */
[----:B------:R-:W-:-:S12]  /*00b0*/  UIADD3 UR4, UPT, UPT, -UR4, URZ, URZ ;  /* 0x000000ff04047290 */ /* 0x000fd8000fffe1ff */
.L_x_21:
[----:B0-----:R1:W-:Y:S01]  /*00c0*/  REDG.E.ADD.STRONG.GPU desc[UR6][R2.64], R7 ;  /* 0x000000070200798e */ /* 0x0013e2000c12e106 */
[----:B------:R-:W-:-:S04]  /*00d0*/  UIADD3 UR4, UPT, UPT, UR4, 0x1, URZ ;  /* 0x0000000104047890 */ /* 0x000fc8000fffe0ff */
[----:B------:R-:W-:-:S09]  /*00e0*/  UISETP.NE.AND UP0, UPT, UR4, URZ, UPT ;  /* 0x000000ff0400728c */ /* 0x000fd2000bf05270 */
[----:B-1----:R-:W-:Y:S05]  /*00f0*/  BRA.U UP0, `(.L_x_21) ;  /* 0xfffffffd00f07547 */ /* 0x002fea000b83ffff */
.L_x_20:
[----:B------:R-:W-:Y:S01]  /*0100*/  CS2R R2, SR_CLOCKLO ;  /* 0x0000000000027805 */ /* 0x000fe20000015000 */
[----:B------:R-:W0:Y:S01]  /*0110*/  S2R R9, SR_CTAID.X ;  /* 0x0000000000097919 */ /* 0x000e220000002500 */
[----:B------:R-:W0:Y:S04]  /*0120*/  LDC.64 R6, c[0x0][0x388] ;  /* 0x0000e200ff067b82 */ /* 0x000e280000000a00 */
[----:B------:R-:W-:-:S05]  /*0130*/  IADD3 R4, P0, PT, -R4, R2, RZ ;  /* 0x0000000204047210 */ /* 0x000fca0007f1e1ff */
[----:B------:R-:W-:Y:S02]  /*0140*/  IMAD.X R5, R3, 0x1, ~R5, P0 ;  /* 0x0000000103057824 */ /* 0x000fe400000e0e05 */
[----:B0-----:R-:W-:-:S05]  /*0150*/  IMAD.WIDE.U32 R2, R9, 0x8, R6 ;  /* 0x0000000809027825 */ /* 0x001fca00078e0006 */
[----:B------:R-:W-:Y:S01]  /*0160*/  STG.E.64 desc[UR6][R2.64], R4 ;  /* 0x0000000402007986 */ /* 0x000fe2000c101b06 */
[----:B------:R-:W-:Y:S05]  /*0170*/  EXIT ;  /* 0x000000000000794d */ /* 0x000fea0003800000 */
.L_x_22:
        /* <DEDUP_REMOVED lines=16> */
.L_x_38:


//--------------------- .text._Z31shared_normal_rw_latency_kernelPmi --------------------------
	.section	.text._Z31shared_normal_rw_latency_kernelPmi,"ax",@progbits
	.align	128
        .global         _Z31shared_normal_rw_latency_kernelPmi
        .type           _Z31shared_normal_rw_latency_kernelPmi,@function
        .size           _Z31shared_normal_rw_latency_kernelPmi,(.L_x_39 - _Z31shared_normal_rw_latency_kernelPmi)
        .other          _Z31shared_normal_rw_latency_kernelPmi,@"STO_CUDA_ENTRY STV_DEFAULT"
_Z31shared_normal_rw_latency_kernelPmi:
.text._Z31shared_normal_rw_latency_kernelPmi:
[----:B------:R-:W-:Y:S01]  /*0000*/  LDC R1, c[0x0][0x37c] ;  /* 0x0000df00ff017b82 */ /* 0x000fe20000000800 */
[----:B------:R-:W0:Y:S02]  /*0010*/  S2R R0, SR_TID.X ;  /* 0x0000000000007919 */ /* 0x000e240000002100 */
[----:B0-----:R-:W-:-:S13]  /*0020*/  ISETP.NE.AND P0, PT, R0, RZ, PT ;  /* 0x000000ff0000720c */ /* 0x001fda0003f05270 */
[----:B------:R-:W-:Y:S05]  /*0030*/  @P0 EXIT ;  /* 0x000000000000094d */ /* 0x000fea0003800000 */
[----:B------:R-:W0:Y:S01]  /*0040*/  S2UR UR5, SR_CgaCtaId ;  /* 0x00000000000579c3 */ /* 0x000e220000008800 */
[----:B------:R-:W-:Y:S02]  /*0050*/  UMOV UR4, 0x400 ;  /* 0x0000040000047882 */ /* 0x000fe40000000000 */
[----:B0-----:R-:W-:-:S09]  /*0060*/  ULEA UR4, UR5, UR4, 0x18 ;  /* 0x0000000405047291 */ /* 0x001fd2000f8ec0ff */
[----:B------:R-:W-:Y:S01]  /*0070*/  STS [UR4], RZ ;  /* 0x000000ffff007988 */ /* 0x000fe20008000804 */
[----:B------:R-:W-:Y:S01]  /*0080*/  CS2R R4, SR_CLOCKLO ;  /* 0x0000000000047805 */ /* 0x000fe20000015000 */
[----:B------:R-:W0:Y:S01]  /*0090*/  LDCU UR5, c[0x0][0x388] ;  /* 0x00007100ff0577ac */ /* 0x000e220008000800 */
[----:B------:R-:W1:Y:S01]  /*00a0*/  LDCU.64 UR6, c[0x0][0x358] ;  /* 0x00006b00ff0677ac */ /* 0x000e620008000a00 */
[----:B0-----:R-:W-:-:S09]  /*00b0*/  UISETP.GE.AND UP0, UPT, UR5, 0x1, UPT ;  /* 0x000000010500788c */ /* 0x001fd2000bf06270 */
[----:B-1----:R-:W-:Y:S05]  /*00c0*/  BRA.U !UP0, `(.L_x_23) ;  /* 0x00000001081c7547 */ /* 0x002fea000b800000 */
[----:B------:R-:W-:-:S12]  /*00d0*/  UIADD3 UR5, UPT, UPT, -UR5, URZ, URZ ;  /* 0x000000ff05057290 */ /* 0x000fd8000fffe1ff */
.L_x_24:
[----:B0-----:R-:W0:Y:S01]  /*00e0*/  LDS R0, [UR4] ;  /* 0x00000004ff007984 */ /* 0x001e220008000800 */
[----:B------:R-:W-:-:S04]  /*00f0*/  UIADD3 UR5, UPT, UPT, UR5, 0x1, URZ ;  /* 0x0000000105057890 */ /* 0x000fc8000fffe0ff */
[----:B------:R-:W-:Y:S01]  /*0100*/  UISETP.NE.AND UP0, UPT, UR5, URZ, UPT ;  /* 0x000000ff0500728c */ /* 0x000fe2000bf05270 */
[----:B0-----:R-:W-:-:S05]  /*0110*/  VIADD R0, R0, 0x1 ;  /* 0x0000000100007836 */ /* 0x001fca0000000000 */
[----:B------:R0:W-:Y:S03]  /*0120*/  STS [UR4], R0 ;  /* 0x00000000ff007988 */ /* 0x0001e60008000804 */
[----:B------:R-:W-:Y:S05]  /*0130*/  BRA.U UP0, `(.L_x_24) ;  /* 0xfffffffd00e87547 */ /* 0x000fea000b83ffff */
.L_x_23:
[----:B------:R-:W-:Y:S01]  /*0140*/  CS2R R6, SR_CLOCKLO ;  /* 0x0000000000067805 */ /* 0x000fe20000015000 */
[----:B------:R-:W1:Y:S05]  /*0150*/  LDC.64 R2, c[0x0][0x380] ;  /* 0x0000e000ff027b82 */ /* 0x000e6a0000000a00 */
[----:B------:R-:W-:-:S05]  /*0160*/  IADD3 R4, P0, PT, -R4, R6, RZ ;  /* 0x0000000604047210 */ /* 0x000fca0007f1e1ff */
[----:B------:R-:W-:-:S05]  /*0170*/  IMAD.X R5, R7, 0x1, ~R5, P0 ;  /* 0x0000000107057824 */ /* 0x000fca00000e0e05 */
[----:B-1----:R-:W-:Y:S01]  /*0180*/  STG.E.64 desc[UR6][R2.64], R4 ;  /* 0x0000000402007986 */ /* 0x002fe2000c101b06 */
[----:B------:R-:W-:Y:S05]  /*0190*/  EXIT ;  /* 0x000000000000794d */ /* 0x000fea0003800000 */
.L_x_25:
        /* <DEDUP_REMOVED lines=14> */
.L_x_39:


//--------------------- .text._Z28global_atomic_latency_kernelPiPmi --------------------------
	.section	.text._Z28global_atomic_latency_kernelPiPmi,"ax",@progbits
	.align	128
        .global         _Z28global_atomic_latency_kernelPiPmi
        .type           _Z28global_atomic_latency_kernelPiPmi,@function
        .size           _Z28global_atomic_latency_kernelPiPmi,(.L_x_40 - _Z28global_atomic_latency_kernelPiPmi)
        .other          _Z28global_atomic_latency_kernelPiPmi,@"STO_CUDA_ENTRY STV_DEFAULT"
_Z28global_atomic_latency_kernelPiPmi:
.text._Z28global_atomic_latency_kernelPiPmi:
[----:B------:R-:W-:Y:S01]  /*0000*/  LDC R1, c[0x0][0x37c] ;  /* 0x0000df00ff017b82 */ /* 0x000fe20000000800 */
[----:B------:R-:W0:Y:S07]  /*0010*/  S2R R0, SR_TID.X ;  /* 0x0000000000007919 */ /* 0x000e2e0000002100 */
[----:B------:R-:W0:Y:S02]  /*0020*/  S2UR UR4, SR_CTAID.X ;  /* 0x00000000000479c3 */ /* 0x000e240000002500 */
[----:B0-----:R-:W-:-:S13]  /*0030*/  LOP3.LUT P0, RZ, R0, UR4, RZ, 0xfc, !PT ;  /* 0x0000000400ff7c12 */ /* 0x001fda000f80fcff */
[----:B------:R-:W-:Y:S05]  /*0040*/  @P0 EXIT ;  /* 0x000000000000094d */ /* 0x000fea0003800000 */
[----:B------:R-:W0:Y:S01]  /*0050*/  LDC.64 R2, c[0x0][0x380] ;  /* 0x0000e000ff027b82 */ /* 0x000e220000000a00 */
[----:B------:R-:W0:Y:S02]  /*0060*/  LDCU.64 UR6, c[0x0][0x358] ;  /* 0x00006b00ff0677ac */ /* 0x000e240008000a00 */
[----:B0-----:R0:W-:Y:S01]  /*0070*/  STG.E desc[UR6][R2.64], RZ ;  /* 0x000000ff02007986 */ /* 0x0011e2000c101906 */
[----:B------:R-:W-:Y:S01]  /*0080*/  CS2R R4, SR_CLOCKLO ;  /* 0x0000000000047805 */ /* 0x000fe20000015000 */
[----:B------:R-:W1:Y:S02]  /*0090*/  LDCU UR4, c[0x0][0x390] ;  /* 0x00007200ff0477ac */ /* 0x000e640008000800 */
[----:B-1----:R-:W-:-:S09]  /*00a0*/  UISETP.GE.AND UP0, UPT, UR4, 0x1, UPT ;  /* 0x000000010400788c */ /* 0x002fd2000bf06270 */
[----:B0-----:R-:W-:Y:S05]  /*00b0*/  BRA.U !UP0, `(.L_x_26) ;  /* 0x0000000108287547 */ /* 0x001fea000b800000 */
[----:B------:R-:W0:Y:S01]  /*00c0*/  S2R R0, SR_LANEID ;  /* 0x0000000000007919 */ /* 0x000e220000000000 */
[----:B------:R-:W-:-:S12]  /*00d0*/  UIADD3 UR4, UPT, UPT, -UR4, URZ, URZ ;  /* 0x000000ff04047290 */ /* 0x000fd8000fffe1ff */
.L_x_27:
[----:B------:R-:W-:Y:S02]  /*00e0*/  VOTEU.ANY UR5, UPT, PT ;  /* 0x0000000000057886 */ /* 0x000fe400038e0100 */
[----:B------:R-:W-:Y:S02]  /*00f0*/  UFLO.U32 UR8, UR5 ;  /* 0x00000005000872bd */ /* 0x000fe400080e0000 */
[----:B------:R-:W1:Y:S04]  /*0100*/  POPC R7, UR5 ;  /* 0x0000000500077d09 */ /* 0x000e680008000000 */
[----:B0-----:R-:W-:-:S13]  /*0110*/  ISETP.EQ.U32.AND P0, PT, R0, UR8, PT ;  /* 0x0000000800007c0c */ /* 0x001fda000bf02070 */
[----:B-1----:R1:W-:Y:S01]  /*0120*/  @P0 REDG.E.ADD.STRONG.GPU desc[UR6][R2.64], R7 ;  /* 0x000000070200098e */ /* 0x0023e2000c12e106 */
[----:B------:R-:W-:-:S04]  /*0130*/  UIADD3 UR4, UPT, UPT, UR4, 0x1, URZ ;  /* 0x0000000104047890 */ /* 0x000fc8000fffe0ff */
[----:B------:R-:W-:-:S09]  /*0140*/  UISETP.NE.AND UP0, UPT, UR4, URZ, UPT ;  /* 0x000000ff0400728c */ /* 0x000fd2000bf05270 */
[----:B-1----:R-:W-:Y:S05]  /*0150*/  BRA.U UP0, `(.L_x_27) ;  /* 0xfffffffd00e07547 */ /* 0x002fea000b83ffff */
.L_x_26:
[----:B------:R-:W-:Y:S01]  /*0160*/  CS2R R6, SR_CLOCKLO ;  /* 0x0000000000067805 */ /* 0x000fe20000015000 */
[----:B------:R-:W0:Y:S05]  /*0170*/  LDC.64 R2, c[0x0][0x388] ;  /* 0x0000e200ff027b82 */ /* 0x000e2a0000000a00 */
[----:B------:R-:W-:-:S05]  /*0180*/  IADD3 R4, P0, PT, -R4, R6, RZ ;  /* 0x0000000604047210 */ /* 0x000fca0007f1e1ff */
[----:B------:R-:W-:-:S05]  /*0190*/  IMAD.X R5, R7, 0x1, ~R5, P0 ;  /* 0x0000000107057824 */ /* 0x000fca00000e0e05 */
[----:B0-----:R-:W-:Y:S01]  /*01a0*/  STG.E.64 desc[UR6][R2.64], R4 ;  /* 0x0000000402007986 */ /* 0x001fe2000c101b06 */
[----:B------:R-:W-:Y:S05]  /*01b0*/  EXIT ;  /* 0x000000000000794d */ /* 0x000fea0003800000 */
.L_x_28:
        /* <DEDUP_REMOVED lines=12> */
.L_x_40:


//--------------------- .text._Z28shared_atomic_latency_kernelPmi --------------------------
	.section	.text._Z28shared_atomic_latency_kernelPmi,"ax",@progbits
	.align	128
        .global         _Z28shared_atomic_latency_kernelPmi
        .type           _Z28shared_atomic_latency_kernelPmi,@function
        .size           _Z28shared_atomic_latency_kernelPmi,(.L_x_41 - _Z28shared_atomic_latency_kernelPmi)
        .other          _Z28shared_atomic_latency_kernelPmi,@"STO_CUDA_ENTRY STV_DEFAULT"
_Z28shared_atomic_latency_kernelPmi:
.text._Z28shared_atomic_latency_kernelPmi:
        /* <DEDUP_REMOVED lines=14> */
.L_x_30:
[----:B------:R-:W-:Y:S01]  /*00e0*/  ATOMS.POPC.INC.32 RZ, [UR4] ;  /* 0x00000000ffff7f8c */ /* 0x000fe2000d800004 */
[----:B------:R-:W-:-:S04]  /*00f0*/  UIADD3 UR5, UPT, UPT, UR5, 0x1, URZ ;  /* 0x0000000105057890 */ /* 0x000fc8000fffe0ff */
[----:B------:R-:W-:-:S09]  /*0100*/  UISETP.NE.AND UP0, UPT, UR5, URZ, UPT ;  /* 0x000000ff0500728c */ /* 0x000fd2000bf05270 */
[----:B------:R-:W-:Y:S05]  /*0110*/  BRA.U UP0, `(.L_x_30) ;  /* 0xfffffffd00f07547 */ /* 0x000fea000b83ffff */
.L_x_29:
[----:B------:R-:W-:Y:S01]  /*0120*/  CS2R R6, SR_CLOCKLO ;  /* 0x0000000000067805 */ /* 0x000fe20000015000 */
[----:B------:R-:W0:Y:S05]  /*0130*/  LDC.64 R2, c[0x0][0x380] ;  /* 0x0000e000ff027b82 */ /* 0x000e2a0000000a00 */
[----:B------:R-:W-:-:S05]  /*0140*/  IADD3 R4, P0, PT, -R4, R6, RZ ;  /* 0x0000000604047210 */ /* 0x000fca0007f1e1ff */
[----:B------:R-:W-:-:S05]  /*0150*/  IMAD.X R5, R7, 0x1, ~R5, P0 ;  /* 0x0000000107057824 */ /* 0x000fca00000e0e05 */
[----:B0-----:R-:W-:Y:S01]  /*0160*/  STG.E.64 desc[UR6][R2.64], R4 ;  /* 0x0000000402007986 */ /* 0x001fe2000c101b06 */
[----:B------:R-:W-:Y:S05]  /*0170*/  EXIT ;  /* 0x000000000000794d */ /* 0x000fea0003800000 */
.L_x_31:
        /* <DEDUP_REMOVED lines=16> */
.L_x_41:


//--------------------- .nv.shared.reserved.0     --------------------------
	.section	.nv.shared.reserved.0,"aw",@nobits
	.weak		__nv_reservedSMEM_offset_0_alias
	.size		__nv_reservedSMEM_offset_0_alias, 0, 64
	.other		__nv_reservedSMEM_offset_0_alias,@"STO_CUDA_RESERVED_SHARED STV_DEFAULT"
__nv_reservedSMEM_offset_0_alias:
	.zero		0
	.zero		64


//--------------------- .nv.shared._Z30shared_atomic_bank_test_kernelPmii --------------------------
	.section	.nv.shared._Z30shared_atomic_bank_test_kernelPmii,"aw",@nobits
	.sectionflags	@""
	.align	8
.nv.shared._Z30shared_atomic_bank_test_kernelPmii:
	.zero		2056


//--------------------- .nv.shared._Z32global_atomic_no_conflict_kernelPiPmi --------------------------
	.section	.nv.shared._Z32global_atomic_no_conflict_kernelPiPmi,"aw",@nobits
	.sectionflags	@""
	.align	8
.nv.shared._Z32global_atomic_no_conflict_kernelPiPmi:
	.zero		1032


//--------------------- .nv.shared._Z32shared_atomic_no_conflict_kernelPmi --------------------------
	.section	.nv.shared._Z32shared_atomic_no_conflict_kernelPmi,"aw",@nobits
	.sectionflags	@""
	.align	8
.nv.shared._Z32shared_atomic_no_conflict_kernelPmi:
	.zero		2056


//--------------------- .nv.shared._Z25warp_global_atomic_kernelPiPmi --------------------------
	.section	.nv.shared._Z25warp_global_atomic_kernelPiPmi,"aw",@nobits
	.sectionflags	@""
	.align	8
.nv.shared._Z25warp_global_atomic_kernelPiPmi:
	.zero		1032


//--------------------- .nv.shared._Z25warp_shared_atomic_kernelPmi --------------------------
	.section	.nv.shared._Z25warp_shared_atomic_kernelPmi,"aw",@nobits
	.sectionflags	@""
	.align	8
.nv.shared._Z25warp_shared_atomic_kernelPmi:
	.zero		1040


//--------------------- .nv.shared._Z31shared_normal_rw_latency_kernelPmi --------------------------
	.section	.nv.shared._Z31shared_normal_rw_latency_kernelPmi,"aw",@nobits
	.sectionflags	@""
	.align	4
.nv.shared._Z31shared_normal_rw_latency_kernelPmi:
	.zero		1028


//--------------------- .nv.shared._Z28shared_atomic_latency_kernelPmi --------------------------
	.section	.nv.shared._Z28shared_atomic_latency_kernelPmi,"aw",@nobits
	.sectionflags	@""
	.align	4
.nv.shared._Z28shared_atomic_latency_kernelPmi:
	.zero		1028


//--------------------- .nv.constant0._Z38global_atomic_l2_partition_test_kernelPiPmii --------------------------
	.section	.nv.constant0._Z38global_atomic_l2_partition_test_kernelPiPmii,"a",@progbits
	.sectionflags	@""
	.align	4
.nv.constant0._Z38global_atomic_l2_partition_test_kernelPiPmii:
	.zero		920


//--------------------- .nv.constant0._Z30shared_atomic_bank_test_kernelPmii --------------------------
	.section	.nv.constant0._Z30shared_atomic_bank_test_kernelPmii,"a",@progbits
	.sectionflags	@""
	.align	4
.nv.constant0._Z30shared_atomic_bank_test_kernelPmii:
	.zero		912


//--------------------- .nv.constant0._Z32global_atomic_no_conflict_kernelPiPmi --------------------------
	.section	.nv.constant0._Z32global_atomic_no_conflict_kernelPiPmi,"a",@progbits
	.sectionflags	@""
	.align	4
.nv.constant0._Z32global_atomic_no_conflict_kernelPiPmi:
	.zero		916


//--------------------- .nv.constant0._Z32shared_atomic_no_conflict_kernelPmi --------------------------
	.section	.nv.constant0._Z32shared_atomic_no_conflict_kernelPmi,"a",@progbits
	.sectionflags	@""
	.align	4
.nv.constant0._Z32shared_atomic_no_conflict_kernelPmi:
	.zero		908


//--------------------- .nv.constant0._Z25warp_global_atomic_kernelPiPmi --------------------------
	.section	.nv.constant0._Z25warp_global_atomic_kernelPiPmi,"a",@progbits
	.sectionflags	@""
	.align	4
.nv.constant0._Z25warp_global_atomic_kernelPiPmi:
	.zero		916


//--------------------- .nv.constant0._Z25warp_shared_atomic_kernelPmi --------------------------
	.section	.nv.constant0._Z25warp_shared_atomic_kernelPmi,"a",@progbits
	.sectionflags	@""
	.align	4
.nv.constant0._Z25warp_shared_atomic_kernelPmi:
	.zero		908


//--------------------- .nv.constant0._Z29multi_sm_global_atomic_kernelPiPmi --------------------------
	.section	.nv.constant0._Z29multi_sm_global_atomic_kernelPiPmi,"a",@progbits
	.sectionflags	@""
	.align	4
.nv.constant0._Z29multi_sm_global_atomic_kernelPiPmi:
	.zero		916


//--------------------- .nv.constant0._Z31shared_normal_rw_latency_kernelPmi --------------------------
	.section	.nv.constant0._Z31shared_normal_rw_latency_kernelPmi,"a",@progbits
	.sectionflags	@""
	.align	4
.nv.constant0._Z31shared_normal_rw_latency_kernelPmi:
	.zero		908


//--------------------- .nv.constant0._Z28global_atomic_latency_kernelPiPmi --------------------------
	.section	.nv.constant0._Z28global_atomic_latency_kernelPiPmi,"a",@progbits
	.sectionflags	@""
	.align	4
.nv.constant0._Z28global_atomic_latency_kernelPiPmi:
	.zero		916


//--------------------- .nv.constant0._Z28shared_atomic_latency_kernelPmi --------------------------
	.section	.nv.constant0._Z28shared_atomic_latency_kernelPmi,"a",@progbits
	.sectionflags	@""
	.align	4
.nv.constant0._Z28shared_atomic_latency_kernelPmi:
	.zero		908


//--------------------- SYMBOLS --------------------------

	.type		.nv.reservedSmem.offset0,@object
	.size		.nv.reservedSmem.offset0,0x4
	.type		.nv.reservedSmem.cap,@object
	.size		.nv.reservedSmem.cap,0x4
